	.target	sm_100a

	.elftype	@"ET_EXEC"


//--------------------- .note.nv.tkinfo           --------------------------
	.section	.note.nv.tkinfo,"",@"SHT_NOTE"
	.sectionflags	@"SHF_NOTE_NV_TKINFO"
	.tkinfo
        /*0018*/ 	.word	0x00000002
        /*0030*/ 	.string	""
        /*0030*/ 	.string	"ptxas"
        /*0030*/ 	.string	"Cuda compilation tools, release 13.0, V13.0.88"
        /*0030*/ 	.string	"Build cuda_13.0.r13.0/compiler.36424714_0"
        /*0030*/ 	.string	"-arch sm_100a -m 64 "



//--------------------- .note.nv.cuinfo           --------------------------
	.section	.note.nv.cuinfo,"",@"SHT_NOTE"
	.sectionflags	@"SHF_NOTE_NV_CUINFO"
        /*0018*/ 	.short	0x0002
        /*001a*/ 	.short	0x0064
        /*001c*/ 	.short	0x0082
	.zero		2


//--------------------- .nv.info                  --------------------------
	.section	.nv.info,"",@"SHT_CUDA_INFO"
	.align	4


	//----- nvinfo : EIATTR_REGCOUNT
	.align		4
        /*0000*/ 	.byte	0x04, 0x2f
        /*0002*/ 	.short	(.L_19 - .L_18)
	.align		4
.L_18:
        /*0004*/ 	.word	index@(_ZN7cutlass13device_kernelINS_4gemm6kernel13GemmUniversalIN4cute5tupleIJiiiiEEENS1_10collective13CollectiveMmaINS1_35MainloopSm100TmaUmmaWarpSpecializedILi26ELi2ELi4ENS5_IJNS4_1CILi2EEENSA_ILi1EEESC_EEEEENS5_IJNSA_ILi128EEESF_NSA_ILi32EEEEEENS_6half_tENS5_IJlSC_lEEESI_SJ_NS4_8TiledMMAINS4_8MMA_AtomIJNS4_26SM100_MMA_F16BF16_2x1SM_SSISI_SI_fLi128ELi128ELNS4_4UMMA5MajorE0ELSO_0ELNSN_7ScaleInE0ELSP_0EEEEEENS4_6LayoutINS5_IJSC_SC_SC_EEENS5_IJNSA_ILi0EEESU_SU_EEEEENS5_IJNS4_10UnderscoreESX_SX_EEEEENS4_18SM100_TMA_2SM_LOADENS4_14ComposedLayoutINS4_7SwizzleILi2ELi4ELi3EEENS4_18smem_ptr_flag_bitsILi16EEENSS_INS5_IJNSA_ILi8EEESG_EEENS5_IJSG_SC_EEEEEEEvNS4_8identityES10_S1A_vS1B_EENS_8epilogue10collective18CollectiveEpilogueINS1D_23Sm100TmaWarpSpecializedILi4ELi2ELi16ELb1ELb0EEEJNS5_IJNSA_ILi64EEESF_SG_EEENS5_IJNSS_IS1I_SC_EENSS_INS5_IJNSA_ILi16EEESB_EEENS5_IJSC_S1I_EEEEEEEESI_SJ_SI_SJ_NS1D_6fusion15FusionCallbacksIS1H_NS1Q_17LinearCombinationISI_fSI_fLNS_15FloatRoundStyleE2EEES1J_S1P_JEEENS4_5SM1004TMEM4LOAD26SM100_TMEM_LOAD_32dp32b16xENS4_13SM90_TMA_LOADENS11_INS12_ILi1ELi4ELi3EEES15_NSS_INS5_IJS16_S1L_EEENS5_IJS1L_SC_EEEEEEENS4_39AutoVectorizingCopyWithAssumedAlignmentILi128EEENS4_14SM90_TMA_STOREES25_S27_S27_EEEvvEEEEvNT_6ParamsE)
        /*0008*/ 	.word	0x0000005b


	//----- nvinfo : EIATTR_FRAME_SIZE
	.align		4
.L_19:
        /*000c*/ 	.byte	0x04, 0x11
        /*000e*/ 	.short	(.L_21 - .L_20)
	.align		4
.L_20:
        /*0010*/ 	.word	index@($__internal_2_$__cuda_sm10x_tcgen05_guardrail_trap_unallocated_columns_being_dealloced)
        /*0014*/ 	.word	0x00000000


	//----- nvinfo : EIATTR_FRAME_SIZE
	.align		4
.L_21:
        /*0018*/ 	.byte	0x04, 0x11
        /*001a*/ 	.short	(.L_23 - .L_22)
	.align		4
.L_22:
        /*001c*/ 	.word	index@($__internal_1_$__cuda_sm10x_tcgen05_guardrail_trap_phase_invalid_during_alloc)
        /*0020*/ 	.word	0x00000000


	//----- nvinfo : EIATTR_FRAME_SIZE
	.align		4
.L_23:
        /*0024*/ 	.byte	0x04, 0x11
        /*0026*/ 	.short	(.L_25 - .L_24)
	.align		4
.L_24:
        /*0028*/ 	.word	index@($__internal_0_$__cuda_sm10x_tcgen05_guardrail_trap_col_being_dealloced_not_returned_by_alloc)
        /*002c*/ 	.word	0x00000000


	//----- nvinfo : EIATTR_FRAME_SIZE
	.align		4
.L_25:
        /*0030*/ 	.byte	0x04, 0x11
        /*0032*/ 	.short	(.L_27 - .L_26)
	.align		4
.L_26:
        /*0034*/ 	.word	index@(_ZN7cutlass13device_kernelINS_4gemm6kernel13GemmUniversalIN4cute5tupleIJiiiiEEENS1_10collective13CollectiveMmaINS1_35MainloopSm100TmaUmmaWarpSpecializedILi26ELi2ELi4ENS5_IJNS4_1CILi2EEENSA_ILi1EEESC_EEEEENS5_IJNSA_ILi128EEESF_NSA_ILi32EEEEEENS_6half_tENS5_IJlSC_lEEESI_SJ_NS4_8TiledMMAINS4_8MMA_AtomIJNS4_26SM100_MMA_F16BF16_2x1SM_SSISI_SI_fLi128ELi128ELNS4_4UMMA5MajorE0ELSO_0ELNSN_7ScaleInE0ELSP_0EEEEEENS4_6LayoutINS5_IJSC_SC_SC_EEENS5_IJNSA_ILi0EEESU_SU_EEEEENS5_IJNS4_10UnderscoreESX_SX_EEEEENS4_18SM100_TMA_2SM_LOADENS4_14ComposedLayoutINS4_7SwizzleILi2ELi4ELi3EEENS4_18smem_ptr_flag_bitsILi16EEENSS_INS5_IJNSA_ILi8EEESG_EEENS5_IJSG_SC_EEEEEEEvNS4_8identityES10_S1A_vS1B_EENS_8epilogue10collective18CollectiveEpilogueINS1D_23Sm100TmaWarpSpecializedILi4ELi2ELi16ELb1ELb0EEEJNS5_IJNSA_ILi64EEESF_SG_EEENS5_IJNSS_IS1I_SC_EENSS_INS5_IJNSA_ILi16EEESB_EEENS5_IJSC_S1I_EEEEEEEESI_SJ_SI_SJ_NS1D_6fusion15FusionCallbacksIS1H_NS1Q_17LinearCombinationISI_fSI_fLNS_15FloatRoundStyleE2EEES1J_S1P_JEEENS4_5SM1004TMEM4LOAD26SM100_TMEM_LOAD_32dp32b16xENS4_13SM90_TMA_LOADENS11_INS12_ILi1ELi4ELi3EEES15_NSS_INS5_IJS16_S1L_EEENS5_IJS1L_SC_EEEEEEENS4_39AutoVectorizingCopyWithAssumedAlignmentILi128EEENS4_14SM90_TMA_STOREES25_S27_S27_EEEvvEEEEvNT_6ParamsE)
        /*0038*/ 	.word	0x00000000


	//----- nvinfo : EIATTR_MIN_STACK_SIZE
	.align		4
.L_27:
        /*003c*/ 	.byte	0x04, 0x12
        /*003e*/ 	.short	(.L_29 - .L_28)
	.align		4
.L_28:
        /*0040*/ 	.word	index@(_ZN7cutlass13device_kernelINS_4gemm6kernel13GemmUniversalIN4cute5tupleIJiiiiEEENS1_10collective13CollectiveMmaINS1_35MainloopSm100TmaUmmaWarpSpecializedILi26ELi2ELi4ENS5_IJNS4_1CILi2EEENSA_ILi1EEESC_EEEEENS5_IJNSA_ILi128EEESF_NSA_ILi32EEEEEENS_6half_tENS5_IJlSC_lEEESI_SJ_NS4_8TiledMMAINS4_8MMA_AtomIJNS4_26SM100_MMA_F16BF16_2x1SM_SSISI_SI_fLi128ELi128ELNS4_4UMMA5MajorE0ELSO_0ELNSN_7ScaleInE0ELSP_0EEEEEENS4_6LayoutINS5_IJSC_SC_SC_EEENS5_IJNSA_ILi0EEESU_SU_EEEEENS5_IJNS4_10UnderscoreESX_SX_EEEEENS4_18SM100_TMA_2SM_LOADENS4_14ComposedLayoutINS4_7SwizzleILi2ELi4ELi3EEENS4_18smem_ptr_flag_bitsILi16EEENSS_INS5_IJNSA_ILi8EEESG_EEENS5_IJSG_SC_EEEEEEEvNS4_8identityES10_S1A_vS1B_EENS_8epilogue10collective18CollectiveEpilogueINS1D_23Sm100TmaWarpSpecializedILi4ELi2ELi16ELb1ELb0EEEJNS5_IJNSA_ILi64EEESF_SG_EEENS5_IJNSS_IS1I_SC_EENSS_INS5_IJNSA_ILi16EEESB_EEENS5_IJSC_S1I_EEEEEEEESI_SJ_SI_SJ_NS1D_6fusion15FusionCallbacksIS1H_NS1Q_17LinearCombinationISI_fSI_fLNS_15FloatRoundStyleE2EEES1J_S1P_JEEENS4_5SM1004TMEM4LOAD26SM100_TMEM_LOAD_32dp32b16xENS4_13SM90_TMA_LOADENS11_INS12_ILi1ELi4ELi3EEES15_NSS_INS5_IJS16_S1L_EEENS5_IJS1L_SC_EEEEEEENS4_39AutoVectorizingCopyWithAssumedAlignmentILi128EEENS4_14SM90_TMA_STOREES25_S27_S27_EEEvvEEEEvNT_6ParamsE)
        /*0044*/ 	.word	0x00000000
.L_29:


//--------------------- .nv.compat                --------------------------
	.section	.nv.compat,"",@"SHT_CUDA_COMPAT_INFO"
	.align	4
        /*0000*/ 	.byte	0x02, 0x09, 0x01, 0x00, 0x02, 0x02, 0x02, 0x00, 0x02, 0x05, 0x05, 0x00, 0x03, 0x07, 0x01, 0x01
        /*0010*/ 	.byte	0x02, 0x03, 0x01, 0x00, 0x02, 0x06, 0x01, 0x00, 0x04, 0x0b, 0x08, 0x00, 0x09, 0x00, 0x00, 0x00
        /*0020*/ 	.byte	0x00, 0x00, 0x00, 0x00


//--------------------- .nv.info._ZN7cutlass13device_kernelINS_4gemm6kernel13GemmUniversalIN4cute5tupleIJiiiiEEENS1_10collective13CollectiveMmaINS1_35MainloopSm100TmaUmmaWarpSpecializedILi26ELi2ELi4ENS5_IJNS4_1CILi2EEENSA_ILi1EEESC_EEEEENS5_IJNSA_ILi128EEESF_NSA_ILi32EEEEEENS_6half_tENS5_IJlSC_lEEESI_SJ_NS4_8TiledMMAINS4_8MMA_AtomIJNS4_26SM100_MMA_F16BF16_2x1SM_SSISI_SI_fLi128ELi128ELNS4_4UMMA5MajorE0ELSO_0ELNSN_7ScaleInE0ELSP_0EEEEEENS4_6LayoutINS5_IJSC_SC_SC_EEENS5_IJNSA_ILi0EEESU_SU_EEEEENS5_IJNS4_10UnderscoreESX_SX_EEEEENS4_18SM100_TMA_2SM_LOADENS4_14ComposedLayoutINS4_7SwizzleILi2ELi4ELi3EEENS4_18smem_ptr_flag_bitsILi16EEENSS_INS5_IJNSA_ILi8EEESG_EEENS5_IJSG_SC_EEEEEEEvNS4_8identityES10_S1A_vS1B_EENS_8epilogue10collective18CollectiveEpilogueINS1D_23Sm100TmaWarpSpecializedILi4ELi2ELi16ELb1ELb0EEEJNS5_IJNSA_ILi64EEESF_SG_EEENS5_IJNSS_IS1I_SC_EENSS_INS5_IJNSA_ILi16EEESB_EEENS5_IJSC_S1I_EEEEEEEESI_SJ_SI_SJ_NS1D_6fusion15FusionCallbacksIS1H_NS1Q_17LinearCombinationISI_fSI_fLNS_15FloatRoundStyleE2EEES1J_S1P_JEEENS4_5SM1004TMEM4LOAD26SM100_TMEM_LOAD_32dp32b16xENS4_13SM90_TMA_LOADENS11_INS12_ILi1ELi4ELi3EEES15_NSS_INS5_IJS16_S1L_EEENS5_IJS1L_SC_EEEEEEENS4_39AutoVectorizingCopyWithAssumedAlignmentILi128EEENS4_14SM90_TMA_STOREES25_S27_S27_EEEvvEEEEvNT_6ParamsE --------------------------
	.section	.nv.info._ZN7cutlass13device_kernelINS_4gemm6kernel13GemmUniversalIN4cute5tupleIJiiiiEEENS1_10collective13CollectiveMmaINS1_35MainloopSm100TmaUmmaWarpSpecializedILi26ELi2ELi4ENS5_IJNS4_1CILi2EEENSA_ILi1EEESC_EEEEENS5_IJNSA_ILi128EEESF_NSA_ILi32EEEEEENS_6half_tENS5_IJlSC_lEEESI_SJ_NS4_8TiledMMAINS4_8MMA_AtomIJNS4_26SM100_MMA_F16BF16_2x1SM_SSISI_SI_fLi128ELi128ELNS4_4UMMA5MajorE0ELSO_0ELNSN_7ScaleInE0ELSP_0EEEEEENS4_6LayoutINS5_IJSC_SC_SC_EEENS5_IJNSA_ILi0EEESU_SU_EEEEENS5_IJNS4_10UnderscoreESX_SX_EEEEENS4_18SM100_TMA_2SM_LOADENS4_14ComposedLayoutINS4_7SwizzleILi2ELi4ELi3EEENS4_18smem_ptr_flag_bitsILi16EEENSS_INS5_IJNSA_ILi8EEESG_EEENS5_IJSG_SC_EEEEEEEvNS4_8identityES10_S1A_vS1B_EENS_8epilogue10collective18CollectiveEpilogueINS1D_23Sm100TmaWarpSpecializedILi4ELi2ELi16ELb1ELb0EEEJNS5_IJNSA_ILi64EEESF_SG_EEENS5_IJNSS_IS1I_SC_EENSS_INS5_IJNSA_ILi16EEESB_EEENS5_IJSC_S1I_EEEEEEEESI_SJ_SI_SJ_NS1D_6fusion15FusionCallbacksIS1H_NS1Q_17LinearCombinationISI_fSI_fLNS_15FloatRoundStyleE2EEES1J_S1P_JEEENS4_5SM1004TMEM4LOAD26SM100_TMEM_LOAD_32dp32b16xENS4_13SM90_TMA_LOADENS11_INS12_ILi1ELi4ELi3EEES15_NSS_INS5_IJS16_S1L_EEENS5_IJS1L_SC_EEEEEEENS4_39AutoVectorizingCopyWithAssumedAlignmentILi128EEENS4_14SM90_TMA_STOREES25_S27_S27_EEEvvEEEEvNT_6ParamsE,"",@"SHT_CUDA_INFO"
	.sectionflags	@""
	.align	4


	//----- nvinfo : EIATTR_CUDA_API_VERSION
	.align		4
        /*0000*/ 	.byte	0x04, 0x37
        /*0002*/ 	.short	(.L_31 - .L_30)
.L_30:
        /*0004*/ 	.word	0x00000082


	//----- nvinfo : EIATTR_KPARAM_INFO
	.align		4
.L_31:
        /*0008*/ 	.byte	0x04, 0x17
        /*000a*/ 	.short	(.L_33 - .L_32)
.L_32:
        /*000c*/ 	.word	0x00000000
        /*0010*/ 	.short	0x0000
        /*0012*/ 	.short	0x0000
        /*0014*/ 	.byte	0x00, 0xf0, 0x01, 0x20


	//----- nvinfo : EIATTR_AT_ENTRY_FRAGMENTS
	.align		4
.L_33:
        /*0018*/ 	.byte	0x04, 0x4f
        /*001a*/ 	.short	(.L_35 - .L_34)


	//   ....[0]....
.L_34:
        /*001c*/ 	.word	0x00000007


	//----- nvinfo : EIATTR_RESERVED_SMEM_USED
	.align		4
.L_35:
        /*0020*/ 	.byte	0x01, 0x41
	.zero		2


	//----- nvinfo : EIATTR_SPARSE_MMA_MASK
	.align		4
        /*0024*/ 	.byte	0x03, 0x50
        /*0026*/ 	.short	0x0000


	//----- nvinfo : EIATTR_TCGEN05_2CTA_USED
	.align		4
        /*0028*/ 	.byte	0x01, 0x52
	.zero		2


	//----- nvinfo : EIATTR_MAXREG_COUNT
	.align		4
        /*002c*/ 	.byte	0x03, 0x1b
        /*002e*/ 	.short	0x00ff


	//----- nvinfo : EIATTR_NUM_BARRIERS
	.align		4
        /*0030*/ 	.byte	0x02, 0x4c
        /*0032*/ 	.byte	0x07
	.zero		1


	//----- nvinfo : EIATTR_EXTERNS
	.align		4
        /*0034*/ 	.byte	0x04, 0x0f
        /*0036*/ 	.short	(.L_37 - .L_36)


	//   ....[0]....
	.align		4
.L_36:
        /*0038*/ 	.word	index@(__assertfail)


	//----- nvinfo : EIATTR_MERCURY_ISA_VERSION
	.align		4
.L_37:
        /*003c*/ 	.byte	0x03, 0x5f
        /*003e*/ 	.short	0x0101


	//----- nvinfo : EIATTR_INT_WARP_WIDE_INSTR_OFFSETS
	.align		4
        /*0040*/ 	.byte	0x04, 0x31
        /*0042*/ 	.short	(.L_39 - .L_38)


	//   ....[0]....
.L_38:
        /*0044*/ 	.word	0x00001000


	//   ....[1]....
        /*0048*/ 	.word	0x000010a0


	//   ....[2]....
        /*004c*/ 	.word	0x000023d0


	//   ....[3]....
        /*0050*/ 	.word	0x00004e30


	//   ....[4]....
        /*0054*/ 	.word	0x00004e50


	//   ....[5]....
        /*0058*/ 	.word	0x00004e80


	//   ....[6]....
        /*005c*/ 	.word	0x000057c0


	//   ....[7]....
        /*0060*/ 	.word	0x000057e0


	//   ....[8]....
        /*0064*/ 	.word	0x000058d0


	//   ....[9]....
        /*0068*/ 	.word	0x00005990


	//   ....[10]....
        /*006c*/ 	.word	0x000059b0


	//   ....[11]....
        /*0070*/ 	.word	0x00005aa0


	//   ....[12]....
        /*0074*/ 	.word	0x00005b70


	//   ....[13]....
        /*0078*/ 	.word	0x00005b90


	//   ....[14]....
        /*007c*/ 	.word	0x00005cc0


	//   ....[15]....
        /*0080*/ 	.word	0x00005e40


	//   ....[16]....
        /*0084*/ 	.word	0x00005e50


	//   ....[17]....
        /*0088*/ 	.word	0x00005fe0


	//----- nvinfo : EIATTR_COOP_GROUP_MASK_REGIDS
	.align		4
.L_39:
        /*008c*/ 	.byte	0x04, 0x29
        /*008e*/ 	.short	(.L_41 - .L_40)


	//   ....[0]....
.L_40:
        /*0090*/ 	.word	0xffffffff


	//   ....[1]....
        /*0094*/ 	.word	0xffffffff


	//   ....[2]....
        /*0098*/ 	.word	0xffffffff


	//   ....[3]....
        /*009c*/ 	.word	0xffffffff


	//   ....[4]....
        /*00a0*/ 	.word	0xffffffff


	//   ....[5]....
        /*00a4*/ 	.word	0xffffffff


	//   ....[6]....
        /*00a8*/ 	.word	0xffffffff


	//   ....[7]....
        /*00ac*/ 	.word	0xffffffff


	//   ....[8]....
        /*00b0*/ 	.word	0xffffffff


	//   ....[9]....
        /*00b4*/ 	.word	0xffffffff


	//   ....[10]....
        /*00b8*/ 	.word	0xffffffff


	//   ....[11]....
        /*00bc*/ 	.word	0xffffffff


	//   ....[12]....
        /*00c0*/ 	.word	0xffffffff


	//   ....[13]....
        /*00c4*/ 	.word	0xffffffff


	//----- nvinfo : EIATTR_COOP_GROUP_INSTR_OFFSETS
	.align		4
.L_41:
        /*00c8*/ 	.byte	0x04, 0x28
        /*00ca*/ 	.short	(.L_43 - .L_42)


	//   ....[0]....
.L_42:
        /*00cc*/ 	.word	0x000000c0


	//   ....[1]....
        /*00d0*/ 	.word	0x00000500


	//   ....[2]....
        /*00d4*/ 	.word	0x00000970


	//   ....[3]....
        /*00d8*/ 	.word	0x00000b00


	//   ....[4]....
        /*00dc*/ 	.word	0x00000bf0


	//   ....[5]....
        /*00e0*/ 	.word	0x00000d50


	//   ....[6]....
        /*00e4*/ 	.word	0x00000ee0


	//   ....[7]....
        /*00e8*/ 	.word	0x00001120


	//   ....[8]....
        /*00ec*/ 	.word	0x000022b0


	//   ....[9]....
        /*00f0*/ 	.word	0x00003cf0


	//   ....[10]....
        /*00f4*/ 	.word	0x000041c0


	//   ....[11]....
        /*00f8*/ 	.word	0x000041f0


	//   ....[12]....
        /*00fc*/ 	.word	0x00004d30


	//   ....[13]....
        /*0100*/ 	.word	0x00004f40


	//----- nvinfo : EIATTR_VRC_CTA_INIT_COUNT
	.align		4
.L_43:
        /*0104*/ 	.byte	0x02, 0x4a
        /*0106*/ 	.byte	0x80
	.zero		1


	//----- nvinfo : EIATTR_SYSCALL_OFFSETS
	.align		4
        /*0108*/ 	.byte	0x04, 0x46
        /*010a*/ 	.short	(.L_45 - .L_44)


	//   ....[0]....
.L_44:
        /*010c*/ 	.word	0x00006aa0


	//   ....[1]....
        /*0110*/ 	.word	0x00006b90


	//   ....[2]....
        /*0114*/ 	.word	0x000072d0


	//   ....[3]....
        /*0118*/ 	.word	0x00007bf0


	//   ....[4]....
        /*011c*/ 	.word	0x000084b0


	//   ....[5]....
        /*0120*/ 	.word	0x00008d70


	//----- nvinfo : EIATTR_MBARRIER_INSTR_OFFSETS
	.align		4
.L_45:
        /*0124*/ 	.byte	0x04, 0x39
        /*0126*/ 	.short	(.L_47 - .L_46)


	//   ....[0]....
.L_46:
        /*0128*/ 	.word	0x00000610
        /*012c*/ 	.word	0x000000ff
        /*0130*/ 	.word	0x00000000
        /*0134*/ 	.short	0x0100
        /*0136*/ 	.byte	0x08
	.zero		1


	//   ....[1]....
        /*0138*/ 	.word	0x00000620
        /*013c*/ 	.word	0x000000ff
        /*0140*/ 	.word	0x000000d0
        /*0144*/ 	.short	0x0100
        /*0146*/ 	.byte	0x08
	.zero		1


	//   ....[2]....
        /*0148*/ 	.word	0x00000630
        /*014c*/ 	.word	0x000000ff
        /*0150*/ 	.word	0x00000008
        /*0154*/ 	.short	0x0100
        /*0156*/ 	.byte	0x08
	.zero		1


	//   ....[3]....
        /*0158*/ 	.word	0x00000640
        /*015c*/ 	.word	0x000000ff
        /*0160*/ 	.word	0x000000d8
        /*0164*/ 	.short	0x0100
        /*0166*/ 	.byte	0x08
	.zero		1


	//   ....[4]....
        /*0168*/ 	.word	0x00000650
        /*016c*/ 	.word	0x000000ff
        /*0170*/ 	.word	0x00000010
        /*0174*/ 	.short	0x0100
        /*0176*/ 	.byte	0x08
	.zero		1


	//   ....[5]....
        /*0178*/ 	.word	0x00000660
        /*017c*/ 	.word	0x000000ff
        /*0180*/ 	.word	0x000000e0
        /*0184*/ 	.short	0x0100
        /*0186*/ 	.byte	0x08
	.zero		1


	//   ....[6]....
        /*0188*/ 	.word	0x00000670
        /*018c*/ 	.word	0x000000ff
        /*0190*/ 	.word	0x00000018
        /*0194*/ 	.short	0x0100
        /*0196*/ 	.byte	0x08
	.zero		1


	//   ....[7]....
        /*0198*/ 	.word	0x00000680
        /*019c*/ 	.word	0x000000ff
        /*01a0*/ 	.word	0x000000e8
        /*01a4*/ 	.short	0x0100
        /*01a6*/ 	.byte	0x08
	.zero		1


	//   ....[8]....
        /*01a8*/ 	.word	0x00000690
        /*01ac*/ 	.word	0x000000ff
        /*01b0*/ 	.word	0x00000020
        /*01b4*/ 	.short	0x0100
        /*01b6*/ 	.byte	0x08
	.zero		1


	//   ....[9]....
        /*01b8*/ 	.word	0x000006a0
        /*01bc*/ 	.word	0x000000ff
        /*01c0*/ 	.word	0x000000f0
        /*01c4*/ 	.short	0x0100
        /*01c6*/ 	.byte	0x08
	.zero		1


	//   ....[10]....
        /*01c8*/ 	.word	0x000006b0
        /*01cc*/ 	.word	0x000000ff
        /*01d0*/ 	.word	0x00000028
        /*01d4*/ 	.short	0x0100
        /*01d6*/ 	.byte	0x08
	.zero		1


	//   ....[11]....
        /*01d8*/ 	.word	0x000006c0
        /*01dc*/ 	.word	0x000000ff
        /*01e0*/ 	.word	0x000000f8
        /*01e4*/ 	.short	0x0100
        /*01e6*/ 	.byte	0x08
	.zero		1


	//   ....[12]....
        /*01e8*/ 	.word	0x000006d0
        /*01ec*/ 	.word	0x000000ff
        /*01f0*/ 	.word	0x00000030
        /*01f4*/ 	.short	0x0100
        /*01f6*/ 	.byte	0x08
	.zero		1


	//   ....[13]....
        /*01f8*/ 	.word	0x000006e0
        /*01fc*/ 	.word	0x000000ff
        /*0200*/ 	.word	0x00000100
        /*0204*/ 	.short	0x0100
        /*0206*/ 	.byte	0x08
	.zero		1


	//   ....[14]....
        /*0208*/ 	.word	0x000006f0
        /*020c*/ 	.word	0x000000ff
        /*0210*/ 	.word	0x00000038
        /*0214*/ 	.short	0x0100
        /*0216*/ 	.byte	0x08
	.zero		1


	//   ....[15]....
        /*0218*/ 	.word	0x00000700
        /*021c*/ 	.word	0x000000ff
        /*0220*/ 	.word	0x00000108
        /*0224*/ 	.short	0x0100
        /*0226*/ 	.byte	0x08
	.zero		1


	//   ....[16]....
        /*0228*/ 	.word	0x00000710
        /*022c*/ 	.word	0x000000ff
        /*0230*/ 	.word	0x00000040
        /*0234*/ 	.short	0x0100
        /*0236*/ 	.byte	0x08
	.zero		1


	//   ....[17]....
        /*0238*/ 	.word	0x00000720
        /*023c*/ 	.word	0x000000ff
        /*0240*/ 	.word	0x00000110
        /*0244*/ 	.short	0x0100
        /*0246*/ 	.byte	0x08
	.zero		1


	//   ....[18]....
        /*0248*/ 	.word	0x00000730
        /*024c*/ 	.word	0x000000ff
        /*0250*/ 	.word	0x00000048
        /*0254*/ 	.short	0x0100
        /*0256*/ 	.byte	0x08
	.zero		1


	//   ....[19]....
        /*0258*/ 	.word	0x00000740
        /*025c*/ 	.word	0x000000ff
        /*0260*/ 	.word	0x00000118
        /*0264*/ 	.short	0x0100
        /*0266*/ 	.byte	0x08
	.zero		1


	//   ....[20]....
        /*0268*/ 	.word	0x00000750
        /*026c*/ 	.word	0x000000ff
        /*0270*/ 	.word	0x00000050
        /*0274*/ 	.short	0x0100
        /*0276*/ 	.byte	0x08
	.zero		1


	//   ....[21]....
        /*0278*/ 	.word	0x00000760
        /*027c*/ 	.word	0x000000ff
        /*0280*/ 	.word	0x00000120
        /*0284*/ 	.short	0x0100
        /*0286*/ 	.byte	0x08
	.zero		1


	//   ....[22]....
        /*0288*/ 	.word	0x00000770
        /*028c*/ 	.word	0x000000ff
        /*0290*/ 	.word	0x00000058
        /*0294*/ 	.short	0x0100
        /*0296*/ 	.byte	0x08
	.zero		1


	//   ....[23]....
        /*0298*/ 	.word	0x00000780
        /*029c*/ 	.word	0x000000ff
        /*02a0*/ 	.word	0x00000128
        /*02a4*/ 	.short	0x0100
        /*02a6*/ 	.byte	0x08
	.zero		1


	//   ....[24]....
        /*02a8*/ 	.word	0x00000790
        /*02ac*/ 	.word	0x000000ff
        /*02b0*/ 	.word	0x00000060
        /*02b4*/ 	.short	0x0100
        /*02b6*/ 	.byte	0x08
	.zero		1


	//   ....[25]....
        /*02b8*/ 	.word	0x000007a0
        /*02bc*/ 	.word	0x000000ff
        /*02c0*/ 	.word	0x00000130
        /*02c4*/ 	.short	0x0100
        /*02c6*/ 	.byte	0x08
	.zero		1


	//   ....[26]....
        /*02c8*/ 	.word	0x000007b0
        /*02cc*/ 	.word	0x000000ff
        /*02d0*/ 	.word	0x00000068
        /*02d4*/ 	.short	0x0100
        /*02d6*/ 	.byte	0x08
	.zero		1


	//   ....[27]....
        /*02d8*/ 	.word	0x000007c0
        /*02dc*/ 	.word	0x000000ff
        /*02e0*/ 	.word	0x00000138
        /*02e4*/ 	.short	0x0100
        /*02e6*/ 	.byte	0x08
	.zero		1


	//   ....[28]....
        /*02e8*/ 	.word	0x000007d0
        /*02ec*/ 	.word	0x000000ff
        /*02f0*/ 	.word	0x00000070
        /*02f4*/ 	.short	0x0100
        /*02f6*/ 	.byte	0x08
	.zero		1


	//   ....[29]....
        /*02f8*/ 	.word	0x000007e0
        /*02fc*/ 	.word	0x000000ff
        /*0300*/ 	.word	0x00000140
        /*0304*/ 	.short	0x0100
        /*0306*/ 	.byte	0x08
	.zero		1


	//   ....[30]....
        /*0308*/ 	.word	0x000007f0
        /*030c*/ 	.word	0x000000ff
        /*0310*/ 	.word	0x00000078
        /*0314*/ 	.short	0x0100
        /*0316*/ 	.byte	0x08
	.zero		1


	//   ....[31]....
        /*0318*/ 	.word	0x00000800
        /*031c*/ 	.word	0x000000ff
        /*0320*/ 	.word	0x00000148
        /*0324*/ 	.short	0x0100
        /*0326*/ 	.byte	0x08
	.zero		1


	//   ....[32]....
        /*0328*/ 	.word	0x00000810
        /*032c*/ 	.word	0x000000ff
        /*0330*/ 	.word	0x00000080
        /*0334*/ 	.short	0x0100
        /*0336*/ 	.byte	0x08
	.zero		1


	//   ....[33]....
        /*0338*/ 	.word	0x00000820
        /*033c*/ 	.word	0x000000ff
        /*0340*/ 	.word	0x00000150
        /*0344*/ 	.short	0x0100
        /*0346*/ 	.byte	0x08
	.zero		1


	//   ....[34]....
        /*0348*/ 	.word	0x00000830
        /*034c*/ 	.word	0x000000ff
        /*0350*/ 	.word	0x00000088
        /*0354*/ 	.short	0x0100
        /*0356*/ 	.byte	0x08
	.zero		1


	//   ....[35]....
        /*0358*/ 	.word	0x00000840
        /*035c*/ 	.word	0x000000ff
        /*0360*/ 	.word	0x00000158
        /*0364*/ 	.short	0x0100
        /*0366*/ 	.byte	0x08
	.zero		1


	//   ....[36]....
        /*0368*/ 	.word	0x00000850
        /*036c*/ 	.word	0x000000ff
        /*0370*/ 	.word	0x00000090
        /*0374*/ 	.short	0x0100
        /*0376*/ 	.byte	0x08
	.zero		1


	//   ....[37]....
        /*0378*/ 	.word	0x00000860
        /*037c*/ 	.word	0x000000ff
        /*0380*/ 	.word	0x00000160
        /*0384*/ 	.short	0x0100
        /*0386*/ 	.byte	0x08
	.zero		1


	//   ....[38]....
        /*0388*/ 	.word	0x00000870
        /*038c*/ 	.word	0x000000ff
        /*0390*/ 	.word	0x00000098
        /*0394*/ 	.short	0x0100
        /*0396*/ 	.byte	0x08
	.zero		1


	//   ....[39]....
        /*0398*/ 	.word	0x00000880
        /*039c*/ 	.word	0x000000ff
        /*03a0*/ 	.word	0x00000168
        /*03a4*/ 	.short	0x0100
        /*03a6*/ 	.byte	0x08
	.zero		1


	//   ....[40]....
        /*03a8*/ 	.word	0x00000890
        /*03ac*/ 	.word	0x000000ff
        /*03b0*/ 	.word	0x000000a0
        /*03b4*/ 	.short	0x0100
        /*03b6*/ 	.byte	0x08
	.zero		1


	//   ....[41]....
        /*03b8*/ 	.word	0x000008a0
        /*03bc*/ 	.word	0x000000ff
        /*03c0*/ 	.word	0x00000170
        /*03c4*/ 	.short	0x0100
        /*03c6*/ 	.byte	0x08
	.zero		1


	//   ....[42]....
        /*03c8*/ 	.word	0x000008b0
        /*03cc*/ 	.word	0x000000ff
        /*03d0*/ 	.word	0x000000a8
        /*03d4*/ 	.short	0x0100
        /*03d6*/ 	.byte	0x08
	.zero		1


	//   ....[43]....
        /*03d8*/ 	.word	0x000008c0
        /*03dc*/ 	.word	0x000000ff
        /*03e0*/ 	.word	0x00000178
        /*03e4*/ 	.short	0x0100
        /*03e6*/ 	.byte	0x08
	.zero		1


	//   ....[44]....
        /*03e8*/ 	.word	0x000008d0
        /*03ec*/ 	.word	0x000000ff
        /*03f0*/ 	.word	0x000000b0
        /*03f4*/ 	.short	0x0100
        /*03f6*/ 	.byte	0x08
	.zero		1


	//   ....[45]....
        /*03f8*/ 	.word	0x000008e0
        /*03fc*/ 	.word	0x000000ff
        /*0400*/ 	.word	0x00000180
        /*0404*/ 	.short	0x0100
        /*0406*/ 	.byte	0x08
	.zero		1


	//   ....[46]....
        /*0408*/ 	.word	0x000008f0
        /*040c*/ 	.word	0x000000ff
        /*0410*/ 	.word	0x000000b8
        /*0414*/ 	.short	0x0100
        /*0416*/ 	.byte	0x08
	.zero		1


	//   ....[47]....
        /*0418*/ 	.word	0x00000900
        /*041c*/ 	.word	0x000000ff
        /*0420*/ 	.word	0x00000188
        /*0424*/ 	.short	0x0100
        /*0426*/ 	.byte	0x08
	.zero		1


	//   ....[48]....
        /*0428*/ 	.word	0x00000910
        /*042c*/ 	.word	0x000000ff
        /*0430*/ 	.word	0x000000c0
        /*0434*/ 	.short	0x0100
        /*0436*/ 	.byte	0x08
	.zero		1


	//   ....[49]....
        /*0438*/ 	.word	0x00000920
        /*043c*/ 	.word	0x000000ff
        /*0440*/ 	.word	0x00000190
        /*0444*/ 	.short	0x0100
        /*0446*/ 	.byte	0x08
	.zero		1


	//   ....[50]....
        /*0448*/ 	.word	0x00000930
        /*044c*/ 	.word	0x000000ff
        /*0450*/ 	.word	0x000000c8
        /*0454*/ 	.short	0x0100
        /*0456*/ 	.byte	0x08
	.zero		1


	//   ....[51]....
        /*0458*/ 	.word	0x00000940
        /*045c*/ 	.word	0x000000ff
        /*0460*/ 	.word	0x00000198
        /*0464*/ 	.short	0x0100
        /*0466*/ 	.byte	0x08
	.zero		1


	//   ....[52]....
        /*0468*/ 	.word	0x00000a70
        /*046c*/ 	.word	0x000000ff
        /*0470*/ 	.word	0x000001a0
        /*0474*/ 	.short	0x0100
        /*0476*/ 	.byte	0x09
	.zero		1


	//   ....[53]....
        /*0478*/ 	.word	0x00000a80
        /*047c*/ 	.word	0x000000ff
        /*0480*/ 	.word	0x000001c0
        /*0484*/ 	.short	0x0100
        /*0486*/ 	.byte	0x09
	.zero		1


	//   ....[54]....
        /*0488*/ 	.word	0x00000a90
        /*048c*/ 	.word	0x000000ff
        /*0490*/ 	.word	0x000001a8
        /*0494*/ 	.short	0x0100
        /*0496*/ 	.byte	0x09
	.zero		1


	//   ....[55]....
        /*0498*/ 	.word	0x00000aa0
        /*049c*/ 	.word	0x000000ff
        /*04a0*/ 	.word	0x000001c8
        /*04a4*/ 	.short	0x0100
        /*04a6*/ 	.byte	0x09
	.zero		1


	//   ....[56]....
        /*04a8*/ 	.word	0x00000ab0
        /*04ac*/ 	.word	0x000000ff
        /*04b0*/ 	.word	0x000001b0
        /*04b4*/ 	.short	0x0100
        /*04b6*/ 	.byte	0x09
	.zero		1


	//   ....[57]....
        /*04b8*/ 	.word	0x00000ac0
        /*04bc*/ 	.word	0x000000ff
        /*04c0*/ 	.word	0x000001d0
        /*04c4*/ 	.short	0x0100
        /*04c6*/ 	.byte	0x09
	.zero		1


	//   ....[58]....
        /*04c8*/ 	.word	0x00000ad0
        /*04cc*/ 	.word	0x000000ff
        /*04d0*/ 	.word	0x000001b8
        /*04d4*/ 	.short	0x0100
        /*04d6*/ 	.byte	0x09
	.zero		1


	//   ....[59]....
        /*04d8*/ 	.word	0x00000ae0
        /*04dc*/ 	.word	0x000000ff
        /*04e0*/ 	.word	0x000001d8
        /*04e4*/ 	.short	0x0100
        /*04e6*/ 	.byte	0x09
	.zero		1


	//   ....[60]....
        /*04e8*/ 	.word	0x00000bc0
        /*04ec*/ 	.word	0x000000ff
        /*04f0*/ 	.word	0x000001e0
        /*04f4*/ 	.short	0x0100
        /*04f6*/ 	.byte	0x08
	.zero		1


	//   ....[61]....
        /*04f8*/ 	.word	0x00000bd0
        /*04fc*/ 	.word	0x000000ff
        /*0500*/ 	.word	0x000001e8
        /*0504*/ 	.short	0x0100
        /*0506*/ 	.byte	0x08
	.zero		1


	//   ....[62]....
        /*0508*/ 	.word	0x00000d00
        /*050c*/ 	.word	0x000000ff
        /*0510*/ 	.word	0x000001f0
        /*0514*/ 	.short	0x0100
        /*0516*/ 	.byte	0x08
	.zero		1


	//   ....[63]....
        /*0518*/ 	.word	0x00000d10
        /*051c*/ 	.word	0x000000ff
        /*0520*/ 	.word	0x00000200
        /*0524*/ 	.short	0x0100
        /*0526*/ 	.byte	0x08
	.zero		1


	//   ....[64]....
        /*0528*/ 	.word	0x00000d20
        /*052c*/ 	.word	0x000000ff
        /*0530*/ 	.word	0x000001f8
        /*0534*/ 	.short	0x0100
        /*0536*/ 	.byte	0x08
	.zero		1


	//   ....[65]....
        /*0538*/ 	.word	0x00000d30
        /*053c*/ 	.word	0x000000ff
        /*0540*/ 	.word	0x00000208
        /*0544*/ 	.short	0x0100
        /*0546*/ 	.byte	0x08
	.zero		1


	//   ....[66]....
        /*0548*/ 	.word	0x00000e50
        /*054c*/ 	.word	0x000000ff
        /*0550*/ 	.word	0x00000210
        /*0554*/ 	.short	0x0100
        /*0556*/ 	.byte	0x09
	.zero		1


	//   ....[67]....
        /*0558*/ 	.word	0x00000e60
        /*055c*/ 	.word	0x000000ff
        /*0560*/ 	.word	0x00000230
        /*0564*/ 	.short	0x0100
        /*0566*/ 	.byte	0x09
	.zero		1


	//   ....[68]....
        /*0568*/ 	.word	0x00000e70
        /*056c*/ 	.word	0x000000ff
        /*0570*/ 	.word	0x00000218
        /*0574*/ 	.short	0x0100
        /*0576*/ 	.byte	0x09
	.zero		1


	//   ....[69]....
        /*0578*/ 	.word	0x00000e80
        /*057c*/ 	.word	0x000000ff
        /*0580*/ 	.word	0x00000238
        /*0584*/ 	.short	0x0100
        /*0586*/ 	.byte	0x09
	.zero		1


	//   ....[70]....
        /*0588*/ 	.word	0x00000e90
        /*058c*/ 	.word	0x000000ff
        /*0590*/ 	.word	0x00000220
        /*0594*/ 	.short	0x0100
        /*0596*/ 	.byte	0x09
	.zero		1


	//   ....[71]....
        /*0598*/ 	.word	0x00000ea0
        /*059c*/ 	.word	0x000000ff
        /*05a0*/ 	.word	0x00000240
        /*05a4*/ 	.short	0x0100
        /*05a6*/ 	.byte	0x09
	.zero		1


	//   ....[72]....
        /*05a8*/ 	.word	0x00000eb0
        /*05ac*/ 	.word	0x000000ff
        /*05b0*/ 	.word	0x00000228
        /*05b4*/ 	.short	0x0100
        /*05b6*/ 	.byte	0x09
	.zero		1


	//   ....[73]....
        /*05b8*/ 	.word	0x00000ec0
        /*05bc*/ 	.word	0x000000ff
        /*05c0*/ 	.word	0x00000248
        /*05c4*/ 	.short	0x0100
        /*05c6*/ 	.byte	0x09
	.zero		1


	//   ....[74]....
        /*05c8*/ 	.word	0x00000fb0
        /*05cc*/ 	.word	0x000000ff
        /*05d0*/ 	.word	0x00000250
        /*05d4*/ 	.short	0x0100
        /*05d6*/ 	.byte	0x08
	.zero		1


	//   ....[75]....
        /*05d8*/ 	.word	0x00000fc0
        /*05dc*/ 	.word	0x000000ff
        /*05e0*/ 	.word	0x00000260
        /*05e4*/ 	.short	0x0100
        /*05e6*/ 	.byte	0x08
	.zero		1


	//   ....[76]....
        /*05e8*/ 	.word	0x00000fd0
        /*05ec*/ 	.word	0x000000ff
        /*05f0*/ 	.word	0x00000258
        /*05f4*/ 	.short	0x0100
        /*05f6*/ 	.byte	0x08
	.zero		1


	//   ....[77]....
        /*05f8*/ 	.word	0x00000fe0
        /*05fc*/ 	.word	0x000000ff
        /*0600*/ 	.word	0x00000268
        /*0604*/ 	.short	0x0100
        /*0606*/ 	.byte	0x08
	.zero		1


	//   ....[78]....
        /*0608*/ 	.word	0x000010d0
        /*060c*/ 	.word	0x000000ff
        /*0610*/ 	.word	0x00000270
        /*0614*/ 	.short	0x0100
        /*0616*/ 	.byte	0x07
	.zero		1


	//   ....[79]....
        /*0618*/ 	.word	0x00001ae0
        /*061c*/ 	.word	0x00000003
        /*0620*/ 	.word	0x00000260
        /*0624*/ 	.short	0x010a
        /*0626*/ 	.byte	0xff
	.zero		1


	//   ....[80]....
        /*0628*/ 	.word	0x00001b10
        /*062c*/ 	.word	0x00000003
        /*0630*/ 	.word	0x00000250
        /*0634*/ 	.short	0x0101
        /*0636*/ 	.byte	0xff
	.zero		1


	//   ....[81]....
        /*0638*/ 	.word	0x00001c10
        /*063c*/ 	.word	0x000000ff
        /*0640*/ 	.word	0x000000d0
        /*0644*/ 	.short	0x010a
        /*0646*/ 	.byte	0x08
	.zero		1


	//   ....[82]....
        /*0648*/ 	.word	0x00001cd0
        /*064c*/ 	.word	0x000000ff
        /*0650*/ 	.word	0x000000d0
        /*0654*/ 	.short	0x010a
        /*0656*/ 	.byte	0x21
	.zero		1


	//   ....[83]....
        /*0658*/ 	.word	0x00001e90
        /*065c*/ 	.word	0x000000ff
        /*0660*/ 	.word	0x000000d0
        /*0664*/ 	.short	0x010a
        /*0666*/ 	.byte	0x08
	.zero		1


	//   ....[84]....
        /*0668*/ 	.word	0x00001f70
        /*066c*/ 	.word	0x000000ff
        /*0670*/ 	.word	0x000001e8
        /*0674*/ 	.short	0x0101
        /*0676*/ 	.byte	0x06
	.zero		1


	//   ....[85]....
        /*0678*/ 	.word	0x00001f90
        /*067c*/ 	.word	0x000000ff
        /*0680*/ 	.word	0x000000d0
        /*0684*/ 	.short	0x010a
        /*0686*/ 	.byte	0x08
	.zero		1


	//   ....[86]....
        /*0688*/ 	.word	0x00002010
        /*068c*/ 	.word	0x000000ff
        /*0690*/ 	.word	0x000000d0
        /*0694*/ 	.short	0x010a
        /*0696*/ 	.byte	0x11
	.zero		1


	//   ....[87]....
        /*0698*/ 	.word	0x000021a0
        /*069c*/ 	.word	0x000000ff
        /*06a0*/ 	.word	0x000000d0
        /*06a4*/ 	.short	0x010a
        /*06a6*/ 	.byte	0x08
	.zero		1


	//   ....[88]....
        /*06a8*/ 	.word	0x000022e0
        /*06ac*/ 	.word	0x00000002
        /*06b0*/ 	.word	0x000001f0
        /*06b4*/ 	.short	0x010a
        /*06b6*/ 	.byte	0xff
	.zero		1


	//   ....[89]....
        /*06b8*/ 	.word	0x000023a0
        /*06bc*/ 	.word	0x00000002
        /*06c0*/ 	.word	0x00000000
        /*06c4*/ 	.short	0x0101
        /*06c6*/ 	.byte	0xff
	.zero		1


	//   ....[90]....
        /*06c8*/ 	.word	0x00002900
        /*06cc*/ 	.word	0x000000ff
        /*06d0*/ 	.word	0x00000000
        /*06d4*/ 	.short	0x010a
        /*06d6*/ 	.byte	0x04
	.zero		1


	//   ....[91]....
        /*06d8*/ 	.word	0x00002990
        /*06dc*/ 	.word	0x000000ff
        /*06e0*/ 	.word	0x00000000
        /*06e4*/ 	.short	0x010a
        /*06e6*/ 	.byte	0x04
	.zero		1


	//   ....[92]....
        /*06e8*/ 	.word	0x00002a20
        /*06ec*/ 	.word	0x000000ff
        /*06f0*/ 	.word	0x00000000
        /*06f4*/ 	.short	0x010a
        /*06f6*/ 	.byte	0x04
	.zero		1


	//   ....[93]....
        /*06f8*/ 	.word	0x00002ab0
        /*06fc*/ 	.word	0x000000ff
        /*0700*/ 	.word	0x00000000
        /*0704*/ 	.short	0x010a
        /*0706*/ 	.byte	0x04
	.zero		1


	//   ....[94]....
        /*0708*/ 	.word	0x00002b40
        /*070c*/ 	.word	0x000000ff
        /*0710*/ 	.word	0x00000000
        /*0714*/ 	.short	0x010a
        /*0716*/ 	.byte	0x04
	.zero		1


	//   ....[95]....
        /*0718*/ 	.word	0x00002bd0
        /*071c*/ 	.word	0x000000ff
        /*0720*/ 	.word	0x00000000
        /*0724*/ 	.short	0x010a
        /*0726*/ 	.byte	0x04
	.zero		1


	//   ....[96]....
        /*0728*/ 	.word	0x00002c60
        /*072c*/ 	.word	0x000000ff
        /*0730*/ 	.word	0x00000000
        /*0734*/ 	.short	0x010a
        /*0736*/ 	.byte	0x04
	.zero		1


	//   ....[97]....
        /*0738*/ 	.word	0x00002cf0
        /*073c*/ 	.word	0x000000ff
        /*0740*/ 	.word	0x00000000
        /*0744*/ 	.short	0x010a
        /*0746*/ 	.byte	0x04
	.zero		1


	//   ....[98]....
        /*0748*/ 	.word	0x00002d80
        /*074c*/ 	.word	0x000000ff
        /*0750*/ 	.word	0x00000000
        /*0754*/ 	.short	0x010a
        /*0756*/ 	.byte	0x04
	.zero		1


	//   ....[99]....
        /*0758*/ 	.word	0x00002e10
        /*075c*/ 	.word	0x000000ff
        /*0760*/ 	.word	0x00000000
        /*0764*/ 	.short	0x010a
        /*0766*/ 	.byte	0x04
	.zero		1


	//   ....[100]....
        /*0768*/ 	.word	0x00002ea0
        /*076c*/ 	.word	0x000000ff
        /*0770*/ 	.word	0x00000000
        /*0774*/ 	.short	0x010a
        /*0776*/ 	.byte	0x04
	.zero		1


	//   ....[101]....
        /*0778*/ 	.word	0x00002f30
        /*077c*/ 	.word	0x000000ff
        /*0780*/ 	.word	0x00000000
        /*0784*/ 	.short	0x010a
        /*0786*/ 	.byte	0x04
	.zero		1


	//   ....[102]....
        /*0788*/ 	.word	0x00002fc0
        /*078c*/ 	.word	0x000000ff
        /*0790*/ 	.word	0x00000000
        /*0794*/ 	.short	0x010a
        /*0796*/ 	.byte	0x04
	.zero		1


	//   ....[103]....
        /*0798*/ 	.word	0x00003050
        /*079c*/ 	.word	0x000000ff
        /*07a0*/ 	.word	0x00000000
        /*07a4*/ 	.short	0x010a
        /*07a6*/ 	.byte	0x04
	.zero		1


	//   ....[104]....
        /*07a8*/ 	.word	0x000030e0
        /*07ac*/ 	.word	0x000000ff
        /*07b0*/ 	.word	0x00000000
        /*07b4*/ 	.short	0x010a
        /*07b6*/ 	.byte	0x04
	.zero		1


	//   ....[105]....
        /*07b8*/ 	.word	0x00003170
        /*07bc*/ 	.word	0x000000ff
        /*07c0*/ 	.word	0x00000000
        /*07c4*/ 	.short	0x010a
        /*07c6*/ 	.byte	0x04
	.zero		1


	//   ....[106]....
        /*07c8*/ 	.word	0x00003200
        /*07cc*/ 	.word	0x000000ff
        /*07d0*/ 	.word	0x00000000
        /*07d4*/ 	.short	0x010a
        /*07d6*/ 	.byte	0x04
	.zero		1


	//   ....[107]....
        /*07d8*/ 	.word	0x00003290
        /*07dc*/ 	.word	0x000000ff
        /*07e0*/ 	.word	0x00000000
        /*07e4*/ 	.short	0x010a
        /*07e6*/ 	.byte	0x04
	.zero		1


	//   ....[108]....
        /*07e8*/ 	.word	0x00003320
        /*07ec*/ 	.word	0x000000ff
        /*07f0*/ 	.word	0x00000000
        /*07f4*/ 	.short	0x010a
        /*07f6*/ 	.byte	0x04
	.zero		1


	//   ....[109]....
        /*07f8*/ 	.word	0x000033b0
        /*07fc*/ 	.word	0x000000ff
        /*0800*/ 	.word	0x00000000
        /*0804*/ 	.short	0x010a
        /*0806*/ 	.byte	0x04
	.zero		1


	//   ....[110]....
        /*0808*/ 	.word	0x00003440
        /*080c*/ 	.word	0x000000ff
        /*0810*/ 	.word	0x00000000
        /*0814*/ 	.short	0x010a
        /*0816*/ 	.byte	0x04
	.zero		1


	//   ....[111]....
        /*0818*/ 	.word	0x000034d0
        /*081c*/ 	.word	0x000000ff
        /*0820*/ 	.word	0x00000000
        /*0824*/ 	.short	0x010a
        /*0826*/ 	.byte	0x04
	.zero		1


	//   ....[112]....
        /*0828*/ 	.word	0x00003560
        /*082c*/ 	.word	0x000000ff
        /*0830*/ 	.word	0x00000000
        /*0834*/ 	.short	0x010a
        /*0836*/ 	.byte	0x04
	.zero		1


	//   ....[113]....
        /*0838*/ 	.word	0x000035f0
        /*083c*/ 	.word	0x000000ff
        /*0840*/ 	.word	0x00000000
        /*0844*/ 	.short	0x010a
        /*0846*/ 	.byte	0x04
	.zero		1


	//   ....[114]....
        /*0848*/ 	.word	0x00003680
        /*084c*/ 	.word	0x000000ff
        /*0850*/ 	.word	0x00000000
        /*0854*/ 	.short	0x010a
        /*0856*/ 	.byte	0x04
	.zero		1


	//   ....[115]....
        /*0858*/ 	.word	0x00003720
        /*085c*/ 	.word	0x00000000
        /*0860*/ 	.word	0x00000000
        /*0864*/ 	.short	0x010a
        /*0866*/ 	.byte	0xff
	.zero		1


	//   ....[116]....
        /*0868*/ 	.word	0x00003850
        /*086c*/ 	.word	0x00000000
        /*0870*/ 	.word	0x00000250
        /*0874*/ 	.short	0x010a
        /*0876*/ 	.byte	0xff
	.zero		1


	//   ....[117]....
        /*0878*/ 	.word	0x000038c0
        /*087c*/ 	.word	0x00000004
        /*0880*/ 	.word	0x00000000
        /*0884*/ 	.short	0x0101
        /*0886*/ 	.byte	0xff
	.zero		1


	//   ....[118]....
        /*0888*/ 	.word	0x000038e0
        /*088c*/ 	.word	0x000000ff
        /*0890*/ 	.word	0x00000200
        /*0894*/ 	.short	0x010a
        /*0896*/ 	.byte	0x05
	.zero		1


	//   ....[119]....
        /*0898*/ 	.word	0x00003a00
        /*089c*/ 	.word	0x00000000
        /*08a0*/ 	.word	0x000001f0
        /*08a4*/ 	.short	0x010a
        /*08a6*/ 	.byte	0xff
	.zero		1


	//   ....[120]....
        /*08a8*/ 	.word	0x00003b00
        /*08ac*/ 	.word	0x00000000
        /*08b0*/ 	.word	0x00000000
        /*08b4*/ 	.short	0x0101
        /*08b6*/ 	.byte	0xff
	.zero		1


	//   ....[121]....
        /*08b8*/ 	.word	0x00003b90
        /*08bc*/ 	.word	0x000000ff
        /*08c0*/ 	.word	0x00000200
        /*08c4*/ 	.short	0x0106
        /*08c6*/ 	.byte	0x05
	.zero		1


	//   ....[122]....
        /*08c8*/ 	.word	0x00003bb0
        /*08cc*/ 	.word	0x000000ff
        /*08d0*/ 	.word	0x00000200
        /*08d4*/ 	.short	0x010a
        /*08d6*/ 	.byte	0x05
	.zero		1


	//   ....[123]....
        /*08d8*/ 	.word	0x00003c40
        /*08dc*/ 	.word	0x000000ff
        /*08e0*/ 	.word	0x00000200
        /*08e4*/ 	.short	0x0106
        /*08e6*/ 	.byte	0x04
	.zero		1


	//   ....[124]....
        /*08e8*/ 	.word	0x00003c80
        /*08ec*/ 	.word	0x00000000
        /*08f0*/ 	.word	0x00000200
        /*08f4*/ 	.short	0x010a
        /*08f6*/ 	.byte	0xff
	.zero		1


	//   ....[125]....
        /*08f8*/ 	.word	0x00003ec0
        /*08fc*/ 	.word	0x000000ff
        /*0900*/ 	.word	0x00000008
        /*0904*/ 	.short	0x010a
        /*0906*/ 	.byte	0x06
	.zero		1


	//   ....[126]....
        /*0908*/ 	.word	0x00003ee0
        /*090c*/ 	.word	0x000000ff
        /*0910*/ 	.word	0x00000008
        /*0914*/ 	.short	0x010a
        /*0916*/ 	.byte	0x06
	.zero		1


	//   ....[127]....
        /*0918*/ 	.word	0x00004070
        /*091c*/ 	.word	0x000000ff
        /*0920*/ 	.word	0x00000008
        /*0924*/ 	.short	0x010a
        /*0926*/ 	.byte	0x06
	.zero		1


	//   ....[128]....
        /*0928*/ 	.word	0x00004090
        /*092c*/ 	.word	0x000000ff
        /*0930*/ 	.word	0x00000008
        /*0934*/ 	.short	0x010a
        /*0936*/ 	.byte	0x06
	.zero		1


	//   ....[129]....
        /*0938*/ 	.word	0x00004150
        /*093c*/ 	.word	0x000000ff
        /*0940*/ 	.word	0x00000000
        /*0944*/ 	.short	0x0101
        /*0946*/ 	.byte	0x07
	.zero		1


	//   ....[130]....
        /*0948*/ 	.word	0x00004450
        /*094c*/ 	.word	0x00000000
        /*0950*/ 	.word	0x000001f0
        /*0954*/ 	.short	0x010a
        /*0956*/ 	.byte	0xff
	.zero		1


	//   ....[131]....
        /*0958*/ 	.word	0x00004510
        /*095c*/ 	.word	0x00000000
        /*0960*/ 	.word	0x00000000
        /*0964*/ 	.short	0x0101
        /*0966*/ 	.byte	0xff
	.zero		1


	//   ....[132]....
        /*0968*/ 	.word	0x000045d0
        /*096c*/ 	.word	0x000000ff
        /*0970*/ 	.word	0x00000000
        /*0974*/ 	.short	0x010a
        /*0976*/ 	.byte	0x06
	.zero		1


	//   ....[133]....
        /*0978*/ 	.word	0x000045e0
        /*097c*/ 	.word	0x000000ff
        /*0980*/ 	.word	0x00000230
        /*0984*/ 	.short	0x010a
        /*0986*/ 	.byte	0x0a
	.zero		1


	//   ....[134]....
        /*0988*/ 	.word	0x00004690
        /*098c*/ 	.word	0x000000ff
        /*0990*/ 	.word	0x00000000
        /*0994*/ 	.short	0x010a
        /*0996*/ 	.byte	0x09
	.zero		1


	//   ....[135]....
        /*0998*/ 	.word	0x000047d0
        /*099c*/ 	.word	0x000000ff
        /*09a0*/ 	.word	0x00000000
        /*09a4*/ 	.short	0x010a
        /*09a6*/ 	.byte	0x06
	.zero		1


	//   ....[136]....
        /*09a8*/ 	.word	0x00004a20
        /*09ac*/ 	.word	0x000000ff
        /*09b0*/ 	.word	0x00000000
        /*09b4*/ 	.short	0x010a
        /*09b6*/ 	.byte	0x07
	.zero		1


	//   ....[137]....
        /*09b8*/ 	.word	0x00004ab0
        /*09bc*/ 	.word	0x000000ff
        /*09c0*/ 	.word	0x00000000
        /*09c4*/ 	.short	0x010a
        /*09c6*/ 	.byte	0x07
	.zero		1


	//   ....[138]....
        /*09c8*/ 	.word	0x00004b40
        /*09cc*/ 	.word	0x000000ff
        /*09d0*/ 	.word	0x00000000
        /*09d4*/ 	.short	0x010a
        /*09d6*/ 	.byte	0x07
	.zero		1


	//   ....[139]....
        /*09d8*/ 	.word	0x00004be0
        /*09dc*/ 	.word	0x00000000
        /*09e0*/ 	.word	0x00000000
        /*09e4*/ 	.short	0x010a
        /*09e6*/ 	.byte	0xff
	.zero		1


	//   ....[140]....
        /*09e8*/ 	.word	0x00004c20
        /*09ec*/ 	.word	0x00000000
        /*09f0*/ 	.word	0x00000000
        /*09f4*/ 	.short	0x010a
        /*09f6*/ 	.byte	0xff
	.zero		1


	//   ....[141]....
        /*09f8*/ 	.word	0x00004c90
        /*09fc*/ 	.word	0x000000ff
        /*0a00*/ 	.word	0x00000000
        /*0a04*/ 	.short	0x0101
        /*0a06*/ 	.byte	0x05
	.zero		1


	//   ....[142]....
        /*0a08*/ 	.word	0x00004cd0
        /*0a0c*/ 	.word	0x000000ff
        /*0a10*/ 	.word	0x00000270
        /*0a14*/ 	.short	0x010a
        /*0a16*/ 	.byte	0x08
	.zero		1


	//   ....[143]....
        /*0a18*/ 	.word	0x00004d20
        /*0a1c*/ 	.word	0x000000ff
        /*0a20*/ 	.word	0x00000000
        /*0a24*/ 	.short	0x0101
        /*0a26*/ 	.byte	0x05
	.zero		1


	//   ....[144]....
        /*0a28*/ 	.word	0x00005170
        /*0a2c*/ 	.word	0x00000000
        /*0a30*/ 	.word	0x000001f0
        /*0a34*/ 	.short	0x010a
        /*0a36*/ 	.byte	0xff
	.zero		1


	//   ....[145]....
        /*0a38*/ 	.word	0x00005230
        /*0a3c*/ 	.word	0x00000000
        /*0a40*/ 	.word	0x00000000
        /*0a44*/ 	.short	0x0101
        /*0a46*/ 	.byte	0xff
	.zero		1


	//   ....[146]....
        /*0a48*/ 	.word	0x00005550
        /*0a4c*/ 	.word	0x000000ff
        /*0a50*/ 	.word	0x000001e8
        /*0a54*/ 	.short	0x010a
        /*0a56*/ 	.byte	0x07
	.zero		1


	//   ....[147]....
        /*0a58*/ 	.word	0x00005740
        /*0a5c*/ 	.word	0x000000ff
        /*0a60*/ 	.word	0x000001c0
        /*0a64*/ 	.short	0x010a
        /*0a66*/ 	.byte	0x07
	.zero		1


	//   ....[148]....
        /*0a68*/ 	.word	0x00005930
        /*0a6c*/ 	.word	0x000000ff
        /*0a70*/ 	.word	0x000001a0
        /*0a74*/ 	.short	0x010b
        /*0a76*/ 	.byte	0x07
	.zero		1


	//   ....[149]....
        /*0a78*/ 	.word	0x00005940
        /*0a7c*/ 	.word	0x000000ff
        /*0a80*/ 	.word	0x00000000
        /*0a84*/ 	.short	0x0101
        /*0a86*/ 	.byte	0x0e
	.zero		1


	//   ....[150]....
        /*0a88*/ 	.word	0x00005960
        /*0a8c*/ 	.word	0x000000ff
        /*0a90*/ 	.word	0x000001c8
        /*0a94*/ 	.short	0x010a
        /*0a96*/ 	.byte	0x07
	.zero		1


	//   ....[151]....
        /*0a98*/ 	.word	0x00005b10
        /*0a9c*/ 	.word	0x000000ff
        /*0aa0*/ 	.word	0x000001a8
        /*0aa4*/ 	.short	0x010b
        /*0aa6*/ 	.byte	0x07
	.zero		1


	//   ....[152]....
        /*0aa8*/ 	.word	0x00005b20
        /*0aac*/ 	.word	0x000000ff
        /*0ab0*/ 	.word	0x00000000
        /*0ab4*/ 	.short	0x0101
        /*0ab6*/ 	.byte	0x0e
	.zero		1


	//   ....[153]....
        /*0ab8*/ 	.word	0x00005b30
        /*0abc*/ 	.word	0x000000ff
        /*0ac0*/ 	.word	0x000001d0
        /*0ac4*/ 	.short	0x010a
        /*0ac6*/ 	.byte	0x07
	.zero		1


	//   ....[154]....
        /*0ac8*/ 	.word	0x00005d60
        /*0acc*/ 	.word	0x000000ff
        /*0ad0*/ 	.word	0x000001b0
        /*0ad4*/ 	.short	0x010b
        /*0ad6*/ 	.byte	0x07
	.zero		1


	//   ....[155]....
        /*0ad8*/ 	.word	0x00005dd0
        /*0adc*/ 	.word	0x000000ff
        /*0ae0*/ 	.word	0x00000000
        /*0ae4*/ 	.short	0x0101
        /*0ae6*/ 	.byte	0x0e
	.zero		1


	//   ....[156]....
        /*0ae8*/ 	.word	0x00005e10
        /*0aec*/ 	.word	0x000000ff
        /*0af0*/ 	.word	0x000001d8
        /*0af4*/ 	.short	0x010a
        /*0af6*/ 	.byte	0x07
	.zero		1


	//   ....[157]....
        /*0af8*/ 	.word	0x00006040
        /*0afc*/ 	.word	0x000000ff
        /*0b00*/ 	.word	0x000001b8
        /*0b04*/ 	.short	0x010b
        /*0b06*/ 	.byte	0x07
	.zero		1


	//   ....[158]....
        /*0b08*/ 	.word	0x00006060
        /*0b0c*/ 	.word	0x000000ff
        /*0b10*/ 	.word	0x00000000
        /*0b14*/ 	.short	0x0101
        /*0b16*/ 	.byte	0x0d
	.zero		1


	//   ....[159]....
        /*0b18*/ 	.word	0x00006090
        /*0b1c*/ 	.word	0x000000ff
        /*0b20*/ 	.word	0x000001c0
        /*0b24*/ 	.short	0x010a
        /*0b26*/ 	.byte	0x07
	.zero		1


	//   ....[160]....
        /*0b28*/ 	.word	0x000060b0
        /*0b2c*/ 	.word	0x000000ff
        /*0b30*/ 	.word	0x000001c8
        /*0b34*/ 	.short	0x010a
        /*0b36*/ 	.byte	0x07
	.zero		1


	//   ....[161]....
        /*0b38*/ 	.word	0x000060d0
        /*0b3c*/ 	.word	0x000000ff
        /*0b40*/ 	.word	0x000001d0
        /*0b44*/ 	.short	0x010a
        /*0b46*/ 	.byte	0x07
	.zero		1


	//   ....[162]....
        /*0b48*/ 	.word	0x00006110
        /*0b4c*/ 	.word	0x00000000
        /*0b50*/ 	.word	0x000001d8
        /*0b54*/ 	.short	0x010a
        /*0b56*/ 	.byte	0xff
	.zero		1


	//   ....[163]....
        /*0b58*/ 	.word	0x00006460
        /*0b5c*/ 	.word	0x00000000
        /*0b60*/ 	.word	0x000001f0
        /*0b64*/ 	.short	0x010a
        /*0b66*/ 	.byte	0xff
	.zero		1


	//   ....[164]....
        /*0b68*/ 	.word	0x00006570
        /*0b6c*/ 	.word	0x00000000
        /*0b70*/ 	.word	0x00000000
        /*0b74*/ 	.short	0x0101
        /*0b76*/ 	.byte	0xff
	.zero		1


	//   ....[165]....
        /*0b78*/ 	.word	0x00006f90
        /*0b7c*/ 	.word	0x000000ff
        /*0b80*/ 	.word	0x000001a0
        /*0b84*/ 	.short	0x010a
        /*0b86*/ 	.byte	0x30
	.zero		1


	//   ....[166]....
        /*0b88*/ 	.word	0x00006fd0
        /*0b8c*/ 	.word	0x0000004a
        /*0b90*/ 	.word	0x00000210
        /*0b94*/ 	.short	0x010a
        /*0b96*/ 	.byte	0xff
	.zero		1


	//   ....[167]....
        /*0b98*/ 	.word	0x000070e0
        /*0b9c*/ 	.word	0x000000ff
        /*0ba0*/ 	.word	0x000001a0
        /*0ba4*/ 	.short	0x010a
        /*0ba6*/ 	.byte	0x30
	.zero		1


	//   ....[168]....
        /*0ba8*/ 	.word	0x000071b0
        /*0bac*/ 	.word	0x0000004a
        /*0bb0*/ 	.word	0x00000210
        /*0bb4*/ 	.short	0x010a
        /*0bb6*/ 	.byte	0xff
	.zero		1


	//   ....[169]....
        /*0bb8*/ 	.word	0x00007960
        /*0bbc*/ 	.word	0x00000000
        /*0bc0*/ 	.word	0x00000000
        /*0bc4*/ 	.short	0x0101
        /*0bc6*/ 	.byte	0xff
	.zero		1


	//   ....[170]....
        /*0bc8*/ 	.word	0x00007970
        /*0bcc*/ 	.word	0x00000003
        /*0bd0*/ 	.word	0x000001a0
        /*0bd4*/ 	.short	0x010a
        /*0bd6*/ 	.byte	0xff
	.zero		1


	//   ....[171]....
        /*0bd8*/ 	.word	0x00007a30
        /*0bdc*/ 	.word	0x00000003
        /*0be0*/ 	.word	0x000001a0
        /*0be4*/ 	.short	0x010a
        /*0be6*/ 	.byte	0xff
	.zero		1


	//   ....[172]....
        /*0be8*/ 	.word	0x00008220
        /*0bec*/ 	.word	0x00000052
        /*0bf0*/ 	.word	0x00000000
        /*0bf4*/ 	.short	0x0101
        /*0bf6*/ 	.byte	0xff
	.zero		1


	//   ....[173]....
        /*0bf8*/ 	.word	0x00008240
        /*0bfc*/ 	.word	0x00000053
        /*0c00*/ 	.word	0x000001a0
        /*0c04*/ 	.short	0x010a
        /*0c06*/ 	.byte	0xff
	.zero		1


	//   ....[174]....
        /*0c08*/ 	.word	0x000082f0
        /*0c0c*/ 	.word	0x00000053
        /*0c10*/ 	.word	0x000001a0
        /*0c14*/ 	.short	0x010a
        /*0c16*/ 	.byte	0xff
	.zero		1


	//   ....[175]....
        /*0c18*/ 	.word	0x00008ae0
        /*0c1c*/ 	.word	0x00000052
        /*0c20*/ 	.word	0x00000000
        /*0c24*/ 	.short	0x0101
        /*0c26*/ 	.byte	0xff
	.zero		1


	//   ....[176]....
        /*0c28*/ 	.word	0x00008b00
        /*0c2c*/ 	.word	0x00000058
        /*0c30*/ 	.word	0x000001a0
        /*0c34*/ 	.short	0x010a
        /*0c36*/ 	.byte	0xff
	.zero		1


	//   ....[177]....
        /*0c38*/ 	.word	0x00008bb0
        /*0c3c*/ 	.word	0x00000058
        /*0c40*/ 	.word	0x000001a0
        /*0c44*/ 	.short	0x010a
        /*0c46*/ 	.byte	0xff
	.zero		1


	//   ....[178]....
        /*0c48*/ 	.word	0x00008e60
        /*0c4c*/ 	.word	0x0000004a
        /*0c50*/ 	.word	0x00000000
        /*0c54*/ 	.short	0x0101
        /*0c56*/ 	.byte	0xff
	.zero		1


	//   ....[179]....
        /*0c58*/ 	.word	0x000093f0
        /*0c5c*/ 	.word	0x00000002
        /*0c60*/ 	.word	0x00000000
        /*0c64*/ 	.short	0x0101
        /*0c66*/ 	.byte	0xff
	.zero		1


	//   ....[180]....
        /*0c68*/ 	.word	0x00009660
        /*0c6c*/ 	.word	0x000000ff
        /*0c70*/ 	.word	0x00000000
        /*0c74*/ 	.short	0x0101
        /*0c76*/ 	.byte	0x04
	.zero		1


	//   ....[181]....
        /*0c78*/ 	.word	0x00009680
        /*0c7c*/ 	.word	0x00000003
        /*0c80*/ 	.word	0x00000260
        /*0c84*/ 	.short	0x010a
        /*0c86*/ 	.byte	0xff
	.zero		1


	//   ....[182]....
        /*0c88*/ 	.word	0x000096e0
        /*0c8c*/ 	.word	0x00000002
        /*0c90*/ 	.word	0x000000d0
        /*0c94*/ 	.short	0x010a
        /*0c96*/ 	.byte	0xff
	.zero		1


	//   ....[183]....
        /*0c98*/ 	.word	0x00009740
        /*0c9c*/ 	.word	0x00000002
        /*0ca0*/ 	.word	0x000000d0
        /*0ca4*/ 	.short	0x010a
        /*0ca6*/ 	.byte	0xff
	.zero		1


	//   ....[184]....
        /*0ca8*/ 	.word	0x00009790
        /*0cac*/ 	.word	0x00000002
        /*0cb0*/ 	.word	0x000001f0
        /*0cb4*/ 	.short	0x010a
        /*0cb6*/ 	.byte	0xff
	.zero		1


	//   ....[185]....
        /*0cb8*/ 	.word	0x000097f0
        /*0cbc*/ 	.word	0x00000000
        /*0cc0*/ 	.word	0x00000000
        /*0cc4*/ 	.short	0x010a
        /*0cc6*/ 	.byte	0xff
	.zero		1


	//   ....[186]....
        /*0cc8*/ 	.word	0x00009850
        /*0ccc*/ 	.word	0x00000000
        /*0cd0*/ 	.word	0x00000000
        /*0cd4*/ 	.short	0x010a
        /*0cd6*/ 	.byte	0xff
	.zero		1


	//   ....[187]....
        /*0cd8*/ 	.word	0x000098b0
        /*0cdc*/ 	.word	0x00000000
        /*0ce0*/ 	.word	0x00000000
        /*0ce4*/ 	.short	0x010a
        /*0ce6*/ 	.byte	0xff
	.zero		1


	//   ....[188]....
        /*0ce8*/ 	.word	0x00009910
        /*0cec*/ 	.word	0x00000000
        /*0cf0*/ 	.word	0x00000000
        /*0cf4*/ 	.short	0x010a
        /*0cf6*/ 	.byte	0xff
	.zero		1


	//   ....[189]....
        /*0cf8*/ 	.word	0x00009970
        /*0cfc*/ 	.word	0x00000000
        /*0d00*/ 	.word	0x00000000
        /*0d04*/ 	.short	0x010a
        /*0d06*/ 	.byte	0xff
	.zero		1


	//   ....[190]....
        /*0d08*/ 	.word	0x000099d0
        /*0d0c*/ 	.word	0x00000000
        /*0d10*/ 	.word	0x00000000
        /*0d14*/ 	.short	0x010a
        /*0d16*/ 	.byte	0xff
	.zero		1


	//   ....[191]....
        /*0d18*/ 	.word	0x00009a30
        /*0d1c*/ 	.word	0x00000000
        /*0d20*/ 	.word	0x00000000
        /*0d24*/ 	.short	0x010a
        /*0d26*/ 	.byte	0xff
	.zero		1


	//   ....[192]....
        /*0d28*/ 	.word	0x00009a90
        /*0d2c*/ 	.word	0x00000000
        /*0d30*/ 	.word	0x00000000
        /*0d34*/ 	.short	0x010a
        /*0d36*/ 	.byte	0xff
	.zero		1


	//   ....[193]....
        /*0d38*/ 	.word	0x00009af0
        /*0d3c*/ 	.word	0x00000000
        /*0d40*/ 	.word	0x00000000
        /*0d44*/ 	.short	0x010a
        /*0d46*/ 	.byte	0xff
	.zero		1


	//   ....[194]....
        /*0d48*/ 	.word	0x00009b50
        /*0d4c*/ 	.word	0x00000000
        /*0d50*/ 	.word	0x00000000
        /*0d54*/ 	.short	0x010a
        /*0d56*/ 	.byte	0xff
	.zero		1


	//   ....[195]....
        /*0d58*/ 	.word	0x00009bb0
        /*0d5c*/ 	.word	0x00000000
        /*0d60*/ 	.word	0x00000000
        /*0d64*/ 	.short	0x010a
        /*0d66*/ 	.byte	0xff
	.zero		1


	//   ....[196]....
        /*0d68*/ 	.word	0x00009c10
        /*0d6c*/ 	.word	0x00000000
        /*0d70*/ 	.word	0x00000000
        /*0d74*/ 	.short	0x010a
        /*0d76*/ 	.byte	0xff
	.zero		1


	//   ....[197]....
        /*0d78*/ 	.word	0x00009c70
        /*0d7c*/ 	.word	0x00000000
        /*0d80*/ 	.word	0x00000000
        /*0d84*/ 	.short	0x010a
        /*0d86*/ 	.byte	0xff
	.zero		1


	//   ....[198]....
        /*0d88*/ 	.word	0x00009cd0
        /*0d8c*/ 	.word	0x00000000
        /*0d90*/ 	.word	0x00000000
        /*0d94*/ 	.short	0x010a
        /*0d96*/ 	.byte	0xff
	.zero		1


	//   ....[199]....
        /*0d98*/ 	.word	0x00009d30
        /*0d9c*/ 	.word	0x00000000
        /*0da0*/ 	.word	0x00000000
        /*0da4*/ 	.short	0x010a
        /*0da6*/ 	.byte	0xff
	.zero		1


	//   ....[200]....
        /*0da8*/ 	.word	0x00009d90
        /*0dac*/ 	.word	0x00000000
        /*0db0*/ 	.word	0x00000000
        /*0db4*/ 	.short	0x010a
        /*0db6*/ 	.byte	0xff
	.zero		1


	//   ....[201]....
        /*0db8*/ 	.word	0x00009df0
        /*0dbc*/ 	.word	0x00000000
        /*0dc0*/ 	.word	0x00000000
        /*0dc4*/ 	.short	0x010a
        /*0dc6*/ 	.byte	0xff
	.zero		1


	//   ....[202]....
        /*0dc8*/ 	.word	0x00009e50
        /*0dcc*/ 	.word	0x00000000
        /*0dd0*/ 	.word	0x00000000
        /*0dd4*/ 	.short	0x010a
        /*0dd6*/ 	.byte	0xff
	.zero		1


	//   ....[203]....
        /*0dd8*/ 	.word	0x00009eb0
        /*0ddc*/ 	.word	0x00000000
        /*0de0*/ 	.word	0x00000000
        /*0de4*/ 	.short	0x010a
        /*0de6*/ 	.byte	0xff
	.zero		1


	//   ....[204]....
        /*0de8*/ 	.word	0x00009f10
        /*0dec*/ 	.word	0x00000000
        /*0df0*/ 	.word	0x00000000
        /*0df4*/ 	.short	0x010a
        /*0df6*/ 	.byte	0xff
	.zero		1


	//   ....[205]....
        /*0df8*/ 	.word	0x00009f70
        /*0dfc*/ 	.word	0x00000000
        /*0e00*/ 	.word	0x00000000
        /*0e04*/ 	.short	0x010a
        /*0e06*/ 	.byte	0xff
	.zero		1


	//   ....[206]....
        /*0e08*/ 	.word	0x00009fd0
        /*0e0c*/ 	.word	0x00000000
        /*0e10*/ 	.word	0x00000000
        /*0e14*/ 	.short	0x010a
        /*0e16*/ 	.byte	0xff
	.zero		1


	//   ....[207]....
        /*0e18*/ 	.word	0x0000a030
        /*0e1c*/ 	.word	0x00000000
        /*0e20*/ 	.word	0x00000000
        /*0e24*/ 	.short	0x010a
        /*0e26*/ 	.byte	0xff
	.zero		1


	//   ....[208]....
        /*0e28*/ 	.word	0x0000a090
        /*0e2c*/ 	.word	0x00000000
        /*0e30*/ 	.word	0x00000000
        /*0e34*/ 	.short	0x010a
        /*0e36*/ 	.byte	0xff
	.zero		1


	//   ....[209]....
        /*0e38*/ 	.word	0x0000a0f0
        /*0e3c*/ 	.word	0x00000000
        /*0e40*/ 	.word	0x00000000
        /*0e44*/ 	.short	0x010a
        /*0e46*/ 	.byte	0xff
	.zero		1


	//   ....[210]....
        /*0e48*/ 	.word	0x0000a140
        /*0e4c*/ 	.word	0x00000000
        /*0e50*/ 	.word	0x00000250
        /*0e54*/ 	.short	0x010a
        /*0e56*/ 	.byte	0xff
	.zero		1


	//   ....[211]....
        /*0e58*/ 	.word	0x0000a1a0
        /*0e5c*/ 	.word	0x00000000
        /*0e60*/ 	.word	0x00000200
        /*0e64*/ 	.short	0x010a
        /*0e66*/ 	.byte	0xff
	.zero		1


	//   ....[212]....
        /*0e68*/ 	.word	0x0000a1f0
        /*0e6c*/ 	.word	0x00000000
        /*0e70*/ 	.word	0x000001f0
        /*0e74*/ 	.short	0x010a
        /*0e76*/ 	.byte	0xff
	.zero		1


	//   ....[213]....
        /*0e78*/ 	.word	0x0000a250
        /*0e7c*/ 	.word	0x00000000
        /*0e80*/ 	.word	0x00000200
        /*0e84*/ 	.short	0x010a
        /*0e86*/ 	.byte	0xff
	.zero		1


	//   ....[214]....
        /*0e88*/ 	.word	0x0000a2b0
        /*0e8c*/ 	.word	0x00000004
        /*0e90*/ 	.word	0x00000008
        /*0e94*/ 	.short	0x010a
        /*0e96*/ 	.byte	0xff
	.zero		1


	//   ....[215]....
        /*0e98*/ 	.word	0x0000a390
        /*0e9c*/ 	.word	0x00000002
        /*0ea0*/ 	.word	0x00000008
        /*0ea4*/ 	.short	0x010a
        /*0ea6*/ 	.byte	0xff
	.zero		1


	//   ....[216]....
        /*0ea8*/ 	.word	0x0000a3e0
        /*0eac*/ 	.word	0x00000000
        /*0eb0*/ 	.word	0x000001f0
        /*0eb4*/ 	.short	0x010a
        /*0eb6*/ 	.byte	0xff
	.zero		1


	//   ....[217]....
        /*0eb8*/ 	.word	0x0000a440
        /*0ebc*/ 	.word	0x00000000
        /*0ec0*/ 	.word	0x00000230
        /*0ec4*/ 	.short	0x010a
        /*0ec6*/ 	.byte	0xff
	.zero		1


	//   ....[218]....
        /*0ec8*/ 	.word	0x0000a4a0
        /*0ecc*/ 	.word	0x00000000
        /*0ed0*/ 	.word	0x00000000
        /*0ed4*/ 	.short	0x010a
        /*0ed6*/ 	.byte	0xff
	.zero		1


	//   ....[219]....
        /*0ed8*/ 	.word	0x0000a500
        /*0edc*/ 	.word	0x00000000
        /*0ee0*/ 	.word	0x00000000
        /*0ee4*/ 	.short	0x010a
        /*0ee6*/ 	.byte	0xff
	.zero		1


	//   ....[220]....
        /*0ee8*/ 	.word	0x0000a560
        /*0eec*/ 	.word	0x00000000
        /*0ef0*/ 	.word	0x00000000
        /*0ef4*/ 	.short	0x010a
        /*0ef6*/ 	.byte	0xff
	.zero		1


	//   ....[221]....
        /*0ef8*/ 	.word	0x0000a5c0
        /*0efc*/ 	.word	0x00000000
        /*0f00*/ 	.word	0x00000000
        /*0f04*/ 	.short	0x010a
        /*0f06*/ 	.byte	0xff
	.zero		1


	//   ....[222]....
        /*0f08*/ 	.word	0x0000a620
        /*0f0c*/ 	.word	0x00000000
        /*0f10*/ 	.word	0x00000270
        /*0f14*/ 	.short	0x010a
        /*0f16*/ 	.byte	0xff
	.zero		1


	//   ....[223]....
        /*0f18*/ 	.word	0x0000a670
        /*0f1c*/ 	.word	0x00000000
        /*0f20*/ 	.word	0x000001f0
        /*0f24*/ 	.short	0x010a
        /*0f26*/ 	.byte	0xff
	.zero		1


	//   ....[224]....
        /*0f28*/ 	.word	0x0000a6d0
        /*0f2c*/ 	.word	0x00000000
        /*0f30*/ 	.word	0x000001e8
        /*0f34*/ 	.short	0x010a
        /*0f36*/ 	.byte	0xff
	.zero		1


	//   ....[225]....
        /*0f38*/ 	.word	0x0000a730
        /*0f3c*/ 	.word	0x00000003
        /*0f40*/ 	.word	0x000001c0
        /*0f44*/ 	.short	0x010a
        /*0f46*/ 	.byte	0xff
	.zero		1


	//   ....[226]....
        /*0f48*/ 	.word	0x0000a790
        /*0f4c*/ 	.word	0x00000003
        /*0f50*/ 	.word	0x000001c8
        /*0f54*/ 	.short	0x010a
        /*0f56*/ 	.byte	0xff
	.zero		1


	//   ....[227]....
        /*0f58*/ 	.word	0x0000a7f0
        /*0f5c*/ 	.word	0x00000003
        /*0f60*/ 	.word	0x000001d0
        /*0f64*/ 	.short	0x010a
        /*0f66*/ 	.byte	0xff
	.zero		1


	//   ....[228]....
        /*0f68*/ 	.word	0x0000a850
        /*0f6c*/ 	.word	0x00000003
        /*0f70*/ 	.word	0x000001d8
        /*0f74*/ 	.short	0x010a
        /*0f76*/ 	.byte	0xff
	.zero		1


	//   ....[229]....
        /*0f78*/ 	.word	0x0000a8b0
        /*0f7c*/ 	.word	0x00000000
        /*0f80*/ 	.word	0x000001c0
        /*0f84*/ 	.short	0x010a
        /*0f86*/ 	.byte	0xff
	.zero		1


	//   ....[230]....
        /*0f88*/ 	.word	0x0000a910
        /*0f8c*/ 	.word	0x00000000
        /*0f90*/ 	.word	0x000001c8
        /*0f94*/ 	.short	0x010a
        /*0f96*/ 	.byte	0xff
	.zero		1


	//   ....[231]....
        /*0f98*/ 	.word	0x0000a970
        /*0f9c*/ 	.word	0x00000000
        /*0fa0*/ 	.word	0x000001d0
        /*0fa4*/ 	.short	0x010a
        /*0fa6*/ 	.byte	0xff
	.zero		1


	//   ....[232]....
        /*0fa8*/ 	.word	0x0000a9c0
        /*0fac*/ 	.word	0x00000000
        /*0fb0*/ 	.word	0x000001f0
        /*0fb4*/ 	.short	0x010a
        /*0fb6*/ 	.byte	0xff
	.zero		1


	//   ....[233]....
        /*0fb8*/ 	.word	0x0000aa20
        /*0fbc*/ 	.word	0x00000000
        /*0fc0*/ 	.word	0x000001a0
        /*0fc4*/ 	.short	0x010a
        /*0fc6*/ 	.byte	0xff
	.zero		1


	//   ....[234]....
        /*0fc8*/ 	.word	0x0000aa70
        /*0fcc*/ 	.word	0x0000004a
        /*0fd0*/ 	.word	0x00000210
        /*0fd4*/ 	.short	0x010a
        /*0fd6*/ 	.byte	0xff
	.zero		1


	//   ....[235]....
        /*0fd8*/ 	.word	0x0000aac0
        /*0fdc*/ 	.word	0x00000003
        /*0fe0*/ 	.word	0x000001a0
        /*0fe4*/ 	.short	0x010a
        /*0fe6*/ 	.byte	0xff
	.zero		1


	//   ....[236]....
        /*0fe8*/ 	.word	0x0000ab10
        /*0fec*/ 	.word	0x00000053
        /*0ff0*/ 	.word	0x000001a0
        /*0ff4*/ 	.short	0x010a
        /*0ff6*/ 	.byte	0xff
	.zero		1


	//   ....[237]....
        /*0ff8*/ 	.word	0x0000ab60
        /*0ffc*/ 	.word	0x00000058
        /*1000*/ 	.word	0x000001a0
        /*1004*/ 	.short	0x010a
        /*1006*/ 	.byte	0xff
	.zero		1


	//----- nvinfo : EIATTR_NUM_MBARRIERS
	.align		4
.L_47:
        /*1008*/ 	.byte	0x03, 0x38
        /*100a*/ 	.short	0x004f


	//----- nvinfo : EIATTR_EXIT_INSTR_OFFSETS
	.align		4
        /*100c*/ 	.byte	0x04, 0x1c
        /*100e*/ 	.short	(.L_49 - .L_48)


	//   ....[0]....
.L_48:
        /*1010*/ 	.word	0x00003750


	//   ....[1]....
        /*1014*/ 	.word	0x00003c50


	//   ....[2]....
        /*1018*/ 	.word	0x00003cb0


	//   ....[3]....
        /*101c*/ 	.word	0x00004f50


	//   ....[4]....
        /*1020*/ 	.word	0x00006140


	//   ....[5]....
        /*1024*/ 	.word	0x00006180


	//   ....[6]....
        /*1028*/ 	.word	0x00009550


	//   ....[7]....
        /*102c*/ 	.word	0x000095d0


	//   ....[8]....
        /*1030*/ 	.word	0x00009600


	//   ....[9]....
        /*1034*/ 	.word	0x00009670


	//----- nvinfo : EIATTR_MAX_THREADS
	.align		4
.L_49:
        /*1038*/ 	.byte	0x04, 0x05
        /*103a*/ 	.short	(.L_51 - .L_50)
.L_50:
        /*103c*/ 	.word	0x00000100
        /*1040*/ 	.word	0x00000001
        /*1044*/ 	.word	0x00000001


	//----- nvinfo : EIATTR_CRS_STACK_SIZE
	.align		4
.L_51:
        /*1048*/ 	.byte	0x04, 0x1e
        /*104a*/ 	.short	(.L_53 - .L_52)
.L_52:
        /*104c*/ 	.word	0x00000000


	//----- nvinfo : EIATTR_CBANK_PARAM_SIZE
	.align		4
.L_53:
        /*1050*/ 	.byte	0x03, 0x19
        /*1052*/ 	.short	0x0800


	//----- nvinfo : EIATTR_PARAM_CBANK
	.align		4
        /*1054*/ 	.byte	0x04, 0x0a
        /*1056*/ 	.short	(.L_55 - .L_54)
	.align		4
.L_54:
        /*1058*/ 	.word	index@(.nv.constant0._ZN7cutlass13device_kernelINS_4gemm6kernel13GemmUniversalIN4cute5tupleIJiiiiEEENS1_10collective13CollectiveMmaINS1_35MainloopSm100TmaUmmaWarpSpecializedILi26ELi2ELi4ENS5_IJNS4_1CILi2EEENSA_ILi1EEESC_EEEEENS5_IJNSA_ILi128EEESF_NSA_ILi32EEEEEENS_6half_tENS5_IJlSC_lEEESI_SJ_NS4_8TiledMMAINS4_8MMA_AtomIJNS4_26SM100_MMA_F16BF16_2x1SM_SSISI_SI_fLi128ELi128ELNS4_4UMMA5MajorE0ELSO_0ELNSN_7ScaleInE0ELSP_0EEEEEENS4_6LayoutINS5_IJSC_SC_SC_EEENS5_IJNSA_ILi0EEESU_SU_EEEEENS5_IJNS4_10UnderscoreESX_SX_EEEEENS4_18SM100_TMA_2SM_LOADENS4_14ComposedLayoutINS4_7SwizzleILi2ELi4ELi3EEENS4_18smem_ptr_flag_bitsILi16EEENSS_INS5_IJNSA_ILi8EEESG_EEENS5_IJSG_SC_EEEEEEEvNS4_8identityES10_S1A_vS1B_EENS_8epilogue10collective18CollectiveEpilogueINS1D_23Sm100TmaWarpSpecializedILi4ELi2ELi16ELb1ELb0EEEJNS5_IJNSA_ILi64EEESF_SG_EEENS5_IJNSS_IS1I_SC_EENSS_INS5_IJNSA_ILi16EEESB_EEENS5_IJSC_S1I_EEEEEEEESI_SJ_SI_SJ_NS1D_6fusion15FusionCallbacksIS1H_NS1Q_17LinearCombinationISI_fSI_fLNS_15FloatRoundStyleE2EEES1J_S1P_JEEENS4_5SM1004TMEM4LOAD26SM100_TMEM_LOAD_32dp32b16xENS4_13SM90_TMA_LOADENS11_INS12_ILi1ELi4ELi3EEES15_NSS_INS5_IJS16_S1L_EEENS5_IJS1L_SC_EEEEEEENS4_39AutoVectorizingCopyWithAssumedAlignmentILi128EEENS4_14SM90_TMA_STOREES25_S27_S27_EEEvvEEEEvNT_6ParamsE)
        /*105c*/ 	.short	0x0380
        /*105e*/ 	.short	0x0800


	//----- nvinfo : EIATTR_SW_WAR
	.align		4
.L_55:
        /*1060*/ 	.byte	0x04, 0x36
        /*1062*/ 	.short	(.L_57 - .L_56)
.L_56:
        /*1064*/ 	.word	0x00000008
.L_57:


//--------------------- .nv.callgraph             --------------------------
	.section	.nv.callgraph,"",@"SHT_CUDA_CALLGRAPH"
	.align	4
	.sectionentsize	8
	.align		4
        /*0000*/ 	.word	0x00000000
	.align		4
        /*0004*/ 	.word	0xffffffff
	.align		4
        /*0008*/ 	.word	index@(_ZN7cutlass13device_kernelINS_4gemm6kernel13GemmUniversalIN4cute5tupleIJiiiiEEENS1_10collective13CollectiveMmaINS1_35MainloopSm100TmaUmmaWarpSpecializedILi26ELi2ELi4ENS5_IJNS4_1CILi2EEENSA_ILi1EEESC_EEEEENS5_IJNSA_ILi128EEESF_NSA_ILi32EEEEEENS_6half_tENS5_IJlSC_lEEESI_SJ_NS4_8TiledMMAINS4_8MMA_AtomIJNS4_26SM100_MMA_F16BF16_2x1SM_SSISI_SI_fLi128ELi128ELNS4_4UMMA5MajorE0ELSO_0ELNSN_7ScaleInE0ELSP_0EEEEEENS4_6LayoutINS5_IJSC_SC_SC_EEENS5_IJNSA_ILi0EEESU_SU_EEEEENS5_IJNS4_10UnderscoreESX_SX_EEEEENS4_18SM100_TMA_2SM_LOADENS4_14ComposedLayoutINS4_7SwizzleILi2ELi4ELi3EEENS4_18smem_ptr_flag_bitsILi16EEENSS_INS5_IJNSA_ILi8EEESG_EEENS5_IJSG_SC_EEEEEEEvNS4_8identityES10_S1A_vS1B_EENS_8epilogue10collective18CollectiveEpilogueINS1D_23Sm100TmaWarpSpecializedILi4ELi2ELi16ELb1ELb0EEEJNS5_IJNSA_ILi64EEESF_SG_EEENS5_IJNSS_IS1I_SC_EENSS_INS5_IJNSA_ILi16EEESB_EEENS5_IJSC_S1I_EEEEEEEESI_SJ_SI_SJ_NS1D_6fusion15FusionCallbacksIS1H_NS1Q_17LinearCombinationISI_fSI_fLNS_15FloatRoundStyleE2EEES1J_S1P_JEEENS4_5SM1004TMEM4LOAD26SM100_TMEM_LOAD_32dp32b16xENS4_13SM90_TMA_LOADENS11_INS12_ILi1ELi4ELi3EEES15_NSS_INS5_IJS16_S1L_EEENS5_IJS1L_SC_EEEEEEENS4_39AutoVectorizingCopyWithAssumedAlignmentILi128EEENS4_14SM90_TMA_STOREES25_S27_S27_EEEvvEEEEvNT_6ParamsE)
	.align		4
        /*000c*/ 	.word	index@(__assertfail)
	.align		4
        /*0010*/ 	.word	0x00000000
	.align		4
        /*0014*/ 	.word	0xfffffffe
	.align		4
        /*0018*/ 	.word	0x00000000
	.align		4
        /*001c*/ 	.word	0xfffffffd
	.align		4
        /*0020*/ 	.word	0x00000000
	.align		4
        /*0024*/ 	.word	0xfffffffc


//--------------------- .nv.constant4             --------------------------
	.section	.nv.constant4,"a",@progbits
	.align	8
	.align		8
.nv.constant4:
        /*0000*/ 	.dword	__assertfail
	.align		8
        /*0008*/ 	.dword	__unnamed_1
	.align		8
        /*0010*/ 	.dword	__unnamed_2
	.align		8
        /*0018*/ 	.dword	_ZN40_INTERNAL_3118bb35_4_k_cu_5d01f7f9_280994cuda3std3__45__cpo5beginE
	.align		8
        /*0020*/ 	.dword	_ZN40_INTERNAL_3118bb35_4_k_cu_5d01f7f9_280994cuda3std3__45__cpo3endE
	.align		8
        /*0028*/ 	.dword	_ZN40_INTERNAL_3118bb35_4_k_cu_5d01f7f9_280994cuda3std3__45__cpo6cbeginE
	.align		8
        /*0030*/ 	.dword	_ZN40_INTERNAL_3118bb35_4_k_cu_5d01f7f9_280994cuda3std3__45__cpo4cendE
	.align		8
        /*0038*/ 	.dword	_ZN40_INTERNAL_3118bb35_4_k_cu_5d01f7f9_280994cuda3std3__442_GLOBAL__N__3118bb35_4_k_cu_5d01f7f9_280996ignoreE
	.align		8
        /*0040*/ 	.dword	_ZN40_INTERNAL_3118bb35_4_k_cu_5d01f7f9_280994cuda3std3__419piecewise_constructE
	.align		8
        /*0048*/ 	.dword	_ZN40_INTERNAL_3118bb35_4_k_cu_5d01f7f9_280994cuda3std3__48in_placeE
	.align		8
        /*0050*/ 	.dword	_ZN40_INTERNAL_3118bb35_4_k_cu_5d01f7f9_280994cuda3std6ranges3__45__cpo4swapE
	.align		8
        /*0058*/ 	.dword	_ZN40_INTERNAL_3118bb35_4_k_cu_5d01f7f9_280994cuda3std6ranges3__45__cpo9iter_moveE
	.align		8
        /*0060*/ 	.dword	_ZN40_INTERNAL_3118bb35_4_k_cu_5d01f7f9_280994cute7productE
	.align		8
        /*0068*/ 	.dword	_ZN40_INTERNAL_3118bb35_4_k_cu_5d01f7f9_280994cute1_E
	.align		8
        /*0070*/ 	.dword	$str$25
	.align		8
        /*0078*/ 	.dword	$str$26
	.align		8
        /*0080*/ 	.dword	$str$27
	.align		8
        /*0088*/ 	.dword	$str$28


//--------------------- .text._ZN7cutlass13device_kernelINS_4gemm6kernel13GemmUniversalIN4cute5tupleIJiiiiEEENS1_10collective13CollectiveMmaINS1_35MainloopSm100TmaUmmaWarpSpecializedILi26ELi2ELi4ENS5_IJNS4_1CILi2EEENSA_ILi1EEESC_EEEEENS5_IJNSA_ILi128EEESF_NSA_ILi32EEEEEENS_6half_tENS5_IJlSC_lEEESI_SJ_NS4_8TiledMMAINS4_8MMA_AtomIJNS4_26SM100_MMA_F16BF16_2x1SM_SSISI_SI_fLi128ELi128ELNS4_4UMMA5MajorE0ELSO_0ELNSN_7ScaleInE0ELSP_0EEEEEENS4_6LayoutINS5_IJSC_SC_SC_EEENS5_IJNSA_ILi0EEESU_SU_EEEEENS5_IJNS4_10UnderscoreESX_SX_EEEEENS4_18SM100_TMA_2SM_LOADENS4_14ComposedLayoutINS4_7SwizzleILi2ELi4ELi3EEENS4_18smem_ptr_flag_bitsILi16EEENSS_INS5_IJNSA_ILi8EEESG_EEENS5_IJSG_SC_EEEEEEEvNS4_8identityES10_S1A_vS1B_EENS_8epilogue10collective18CollectiveEpilogueINS1D_23Sm100TmaWarpSpecializedILi4ELi2ELi16ELb1ELb0EEEJNS5_IJNSA_ILi64EEESF_SG_EEENS5_IJNSS_IS1I_SC_EENSS_INS5_IJNSA_ILi16EEESB_EEENS5_IJSC_S1I_EEEEEEEESI_SJ_SI_SJ_NS1D_6fusion15FusionCallbacksIS1H_NS1Q_17LinearCombinationISI_fSI_fLNS_15FloatRoundStyleE2EEES1J_S1P_JEEENS4_5SM1004TMEM4LOAD26SM100_TMEM_LOAD_32dp32b16xENS4_13SM90_TMA_LOADENS11_INS12_ILi1ELi4ELi3EEES15_NSS_INS5_IJS16_S1L_EEENS5_IJS1L_SC_EEEEEEENS4_39AutoVectorizingCopyWithAssumedAlignmentILi128EEENS4_14SM90_TMA_STOREES25_S27_S27_EEEvvEEEEvNT_6ParamsE --------------------------
	.section	.text._ZN7cutlass13device_kernelINS_4gemm6kernel13GemmUniversalIN4cute5tupleIJiiiiEEENS1_10collective13CollectiveMmaINS1_35MainloopSm100TmaUmmaWarpSpecializedILi26ELi2ELi4ENS5_IJNS4_1CILi2EEENSA_ILi1EEESC_EEEEENS5_IJNSA_ILi128EEESF_NSA_ILi32EEEEEENS_6half_tENS5_IJlSC_lEEESI_SJ_NS4_8TiledMMAINS4_8MMA_AtomIJNS4_26SM100_MMA_F16BF16_2x1SM_SSISI_SI_fLi128ELi128ELNS4_4UMMA5MajorE0ELSO_0ELNSN_7ScaleInE0ELSP_0EEEEEENS4_6LayoutINS5_IJSC_SC_SC_EEENS5_IJNSA_ILi0EEESU_SU_EEEEENS5_IJNS4_10UnderscoreESX_SX_EEEEENS4_18SM100_TMA_2SM_LOADENS4_14ComposedLayoutINS4_7SwizzleILi2ELi4ELi3EEENS4_18smem_ptr_flag_bitsILi16EEENSS_INS5_IJNSA_ILi8EEESG_EEENS5_IJSG_SC_EEEEEEEvNS4_8identityES10_S1A_vS1B_EENS_8epilogue10collective18CollectiveEpilogueINS1D_23Sm100TmaWarpSpecializedILi4ELi2ELi16ELb1ELb0EEEJNS5_IJNSA_ILi64EEESF_SG_EEENS5_IJNSS_IS1I_SC_EENSS_INS5_IJNSA_ILi16EEESB_EEENS5_IJSC_S1I_EEEEEEEESI_SJ_SI_SJ_NS1D_6fusion15FusionCallbacksIS1H_NS1Q_17LinearCombinationISI_fSI_fLNS_15FloatRoundStyleE2EEES1J_S1P_JEEENS4_5SM1004TMEM4LOAD26SM100_TMEM_LOAD_32dp32b16xENS4_13SM90_TMA_LOADENS11_INS12_ILi1ELi4ELi3EEES15_NSS_INS5_IJS16_S1L_EEENS5_IJS1L_SC_EEEEEEENS4_39AutoVectorizingCopyWithAssumedAlignmentILi128EEENS4_14SM90_TMA_STOREES25_S27_S27_EEEvvEEEEvNT_6ParamsE,"ax",@progbits
	.align	128
.text._ZN7cutlass13device_kernelINS_4gemm6kernel13GemmUniversalIN4cute5tupleIJiiiiEEENS1_10collective13CollectiveMmaINS1_35MainloopSm100TmaUmmaWarpSpecializedILi26ELi2ELi4ENS5_IJNS4_1CILi2EEENSA_ILi1EEESC_EEEEENS5_IJNSA_ILi128EEESF_NSA_ILi32EEEEEENS_6half_tENS5_IJlSC_lEEESI_SJ_NS4_8TiledMMAINS4_8MMA_AtomIJNS4_26SM100_MMA_F16BF16_2x1SM_SSISI_SI_fLi128ELi128ELNS4_4UMMA5MajorE0ELSO_0ELNSN_7ScaleInE0ELSP_0EEEEEENS4_6LayoutINS5_IJSC_SC_SC_EEENS5_IJNSA_ILi0EEESU_SU_EEEEENS5_IJNS4_10UnderscoreESX_SX_EEEEENS4_18SM100_TMA_2SM_LOADENS4_14ComposedLayoutINS4_7SwizzleILi2ELi4ELi3EEENS4_18smem_ptr_flag_bitsILi16EEENSS_INS5_IJNSA_ILi8EEESG_EEENS5_IJSG_SC_EEEEEEEvNS4_8identityES10_S1A_vS1B_EENS_8epilogue10collective18CollectiveEpilogueINS1D_23Sm100TmaWarpSpecializedILi4ELi2ELi16ELb1ELb0EEEJNS5_IJNSA_ILi64EEESF_SG_EEENS5_IJNSS_IS1I_SC_EENSS_INS5_IJNSA_ILi16EEESB_EEENS5_IJSC_S1I_EEEEEEEESI_SJ_SI_SJ_NS1D_6fusion15FusionCallbacksIS1H_NS1Q_17LinearCombinationISI_fSI_fLNS_15FloatRoundStyleE2EEES1J_S1P_JEEENS4_5SM1004TMEM4LOAD26SM100_TMEM_LOAD_32dp32b16xENS4_13SM90_TMA_LOADENS11_INS12_ILi1ELi4ELi3EEES15_NSS_INS5_IJS16_S1L_EEENS5_IJS1L_SC_EEEEEEENS4_39AutoVectorizingCopyWithAssumedAlignmentILi128EEENS4_14SM90_TMA_STOREES25_S27_S27_EEEvvEEEEvNT_6ParamsE:
        .type           _ZN7cutlass13device_kernelINS_4gemm6kernel13GemmUniversalIN4cute5tupleIJiiiiEEENS1_10collective13CollectiveMmaINS1_35MainloopSm100TmaUmmaWarpSpecializedILi26ELi2ELi4ENS5_IJNS4_1CILi2EEENSA_ILi1EEESC_EEEEENS5_IJNSA_ILi128EEESF_NSA_ILi32EEEEEENS_6half_tENS5_IJlSC_lEEESI_SJ_NS4_8TiledMMAINS4_8MMA_AtomIJNS4_26SM100_MMA_F16BF16_2x1SM_SSISI_SI_fLi128ELi128ELNS4_4UMMA5MajorE0ELSO_0ELNSN_7ScaleInE0ELSP_0EEEEEENS4_6LayoutINS5_IJSC_SC_SC_EEENS5_IJNSA_ILi0EEESU_SU_EEEEENS5_IJNS4_10UnderscoreESX_SX_EEEEENS4_18SM100_TMA_2SM_LOADENS4_14ComposedLayoutINS4_7SwizzleILi2ELi4ELi3EEENS4_18smem_ptr_flag_bitsILi16EEENSS_INS5_IJNSA_ILi8EEESG_EEENS5_IJSG_SC_EEEEEEEvNS4_8identityES10_S1A_vS1B_EENS_8epilogue10collective18CollectiveEpilogueINS1D_23Sm100TmaWarpSpecializedILi4ELi2ELi16ELb1ELb0EEEJNS5_IJNSA_ILi64EEESF_SG_EEENS5_IJNSS_IS1I_SC_EENSS_INS5_IJNSA_ILi16EEESB_EEENS5_IJSC_S1I_EEEEEEEESI_SJ_SI_SJ_NS1D_6fusion15FusionCallbacksIS1H_NS1Q_17LinearCombinationISI_fSI_fLNS_15FloatRoundStyleE2EEES1J_S1P_JEEENS4_5SM1004TMEM4LOAD26SM100_TMEM_LOAD_32dp32b16xENS4_13SM90_TMA_LOADENS11_INS12_ILi1ELi4ELi3EEES15_NSS_INS5_IJS16_S1L_EEENS5_IJS1L_SC_EEEEEEENS4_39AutoVectorizingCopyWithAssumedAlignmentILi128EEENS4_14SM90_TMA_STOREES25_S27_S27_EEEvvEEEEvNT_6ParamsE,@function
        .size           _ZN7cutlass13device_kernelINS_4gemm6kernel13GemmUniversalIN4cute5tupleIJiiiiEEENS1_10collective13CollectiveMmaINS1_35MainloopSm100TmaUmmaWarpSpecializedILi26ELi2ELi4ENS5_IJNS4_1CILi2EEENSA_ILi1EEESC_EEEEENS5_IJNSA_ILi128EEESF_NSA_ILi32EEEEEENS_6half_tENS5_IJlSC_lEEESI_SJ_NS4_8TiledMMAINS4_8MMA_AtomIJNS4_26SM100_MMA_F16BF16_2x1SM_SSISI_SI_fLi128ELi128ELNS4_4UMMA5MajorE0ELSO_0ELNSN_7ScaleInE0ELSP_0EEEEEENS4_6LayoutINS5_IJSC_SC_SC_EEENS5_IJNSA_ILi0EEESU_SU_EEEEENS5_IJNS4_10UnderscoreESX_SX_EEEEENS4_18SM100_TMA_2SM_LOADENS4_14ComposedLayoutINS4_7SwizzleILi2ELi4ELi3EEENS4_18smem_ptr_flag_bitsILi16EEENSS_INS5_IJNSA_ILi8EEESG_EEENS5_IJSG_SC_EEEEEEEvNS4_8identityES10_S1A_vS1B_EENS_8epilogue10collective18CollectiveEpilogueINS1D_23Sm100TmaWarpSpecializedILi4ELi2ELi16ELb1ELb0EEEJNS5_IJNSA_ILi64EEESF_SG_EEENS5_IJNSS_IS1I_SC_EENSS_INS5_IJNSA_ILi16EEESB_EEENS5_IJSC_S1I_EEEEEEEESI_SJ_SI_SJ_NS1D_6fusion15FusionCallbacksIS1H_NS1Q_17LinearCombinationISI_fSI_fLNS_15FloatRoundStyleE2EEES1J_S1P_JEEENS4_5SM1004TMEM4LOAD26SM100_TMEM_LOAD_32dp32b16xENS4_13SM90_TMA_LOADENS11_INS12_ILi1ELi4ELi3EEES15_NSS_INS5_IJS16_S1L_EEENS5_IJS1L_SC_EEEEEEENS4_39AutoVectorizingCopyWithAssumedAlignmentILi128EEENS4_14SM90_TMA_STOREES25_S27_S27_EEEvvEEEEvNT_6ParamsE,(.L_x_264 - _ZN7cutlass13device_kernelINS_4gemm6kernel13GemmUniversalIN4cute5tupleIJiiiiEEENS1_10collective13CollectiveMmaINS1_35MainloopSm100TmaUmmaWarpSpecializedILi26ELi2ELi4ENS5_IJNS4_1CILi2EEENSA_ILi1EEESC_EEEEENS5_IJNSA_ILi128EEESF_NSA_ILi32EEEEEENS_6half_tENS5_IJlSC_lEEESI_SJ_NS4_8TiledMMAINS4_8MMA_AtomIJNS4_26SM100_MMA_F16BF16_2x1SM_SSISI_SI_fLi128ELi128ELNS4_4UMMA5MajorE0ELSO_0ELNSN_7ScaleInE0ELSP_0EEEEEENS4_6LayoutINS5_IJSC_SC_SC_EEENS5_IJNSA_ILi0EEESU_SU_EEEEENS5_IJNS4_10UnderscoreESX_SX_EEEEENS4_18SM100_TMA_2SM_LOADENS4_14ComposedLayoutINS4_7SwizzleILi2ELi4ELi3EEENS4_18smem_ptr_flag_bitsILi16EEENSS_INS5_IJNSA_ILi8EEESG_EEENS5_IJSG_SC_EEEEEEEvNS4_8identityES10_S1A_vS1B_EENS_8epilogue10collective18CollectiveEpilogueINS1D_23Sm100TmaWarpSpecializedILi4ELi2ELi16ELb1ELb0EEEJNS5_IJNSA_ILi64EEESF_SG_EEENS5_IJNSS_IS1I_SC_EENSS_INS5_IJNSA_ILi16EEESB_EEENS5_IJSC_S1I_EEEEEEEESI_SJ_SI_SJ_NS1D_6fusion15FusionCallbacksIS1H_NS1Q_17LinearCombinationISI_fSI_fLNS_15FloatRoundStyleE2EEES1J_S1P_JEEENS4_5SM1004TMEM4LOAD26SM100_TMEM_LOAD_32dp32b16xENS4_13SM90_TMA_LOADENS11_INS12_ILi1ELi4ELi3EEES15_NSS_INS5_IJS16_S1L_EEENS5_IJS1L_SC_EEEEEEENS4_39AutoVectorizingCopyWithAssumedAlignmentILi128EEENS4_14SM90_TMA_STOREES25_S27_S27_EEEvvEEEEvNT_6ParamsE)
        .other          _ZN7cutlass13device_kernelINS_4gemm6kernel13GemmUniversalIN4cute5tupleIJiiiiEEENS1_10collective13CollectiveMmaINS1_35MainloopSm100TmaUmmaWarpSpecializedILi26ELi2ELi4ENS5_IJNS4_1CILi2EEENSA_ILi1EEESC_EEEEENS5_IJNSA_ILi128EEESF_NSA_ILi32EEEEEENS_6half_tENS5_IJlSC_lEEESI_SJ_NS4_8TiledMMAINS4_8MMA_AtomIJNS4_26SM100_MMA_F16BF16_2x1SM_SSISI_SI_fLi128ELi128ELNS4_4UMMA5MajorE0ELSO_0ELNSN_7ScaleInE0ELSP_0EEEEEENS4_6LayoutINS5_IJSC_SC_SC_EEENS5_IJNSA_ILi0EEESU_SU_EEEEENS5_IJNS4_10UnderscoreESX_SX_EEEEENS4_18SM100_TMA_2SM_LOADENS4_14ComposedLayoutINS4_7SwizzleILi2ELi4ELi3EEENS4_18smem_ptr_flag_bitsILi16EEENSS_INS5_IJNSA_ILi8EEESG_EEENS5_IJSG_SC_EEEEEEEvNS4_8identityES10_S1A_vS1B_EENS_8epilogue10collective18CollectiveEpilogueINS1D_23Sm100TmaWarpSpecializedILi4ELi2ELi16ELb1ELb0EEEJNS5_IJNSA_ILi64EEESF_SG_EEENS5_IJNSS_IS1I_SC_EENSS_INS5_IJNSA_ILi16EEESB_EEENS5_IJSC_S1I_EEEEEEEESI_SJ_SI_SJ_NS1D_6fusion15FusionCallbacksIS1H_NS1Q_17LinearCombinationISI_fSI_fLNS_15FloatRoundStyleE2EEES1J_S1P_JEEENS4_5SM1004TMEM4LOAD26SM100_TMEM_LOAD_32dp32b16xENS4_13SM90_TMA_LOADENS11_INS12_ILi1ELi4ELi3EEES15_NSS_INS5_IJS16_S1L_EEENS5_IJS1L_SC_EEEEEEENS4_39AutoVectorizingCopyWithAssumedAlignmentILi128EEENS4_14SM90_TMA_STOREES25_S27_S27_EEEvvEEEEvNT_6ParamsE,@"STO_CUDA_ENTRY STV_DEFAULT"
_ZN7cutlass13device_kernelINS_4gemm6kernel13GemmUniversalIN4cute5tupleIJiiiiEEENS1_10collective13CollectiveMmaINS1_35MainloopSm100TmaUmmaWarpSpecializedILi26ELi2ELi4ENS5_IJNS4_1CILi2EEENSA_ILi1EEESC_EEEEENS5_IJNSA_ILi128EEESF_NSA_ILi32EEEEEENS_6half_tENS5_IJlSC_lEEESI_SJ_NS4_8TiledMMAINS4_8MMA_AtomIJNS4_26SM100_MMA_F16BF16_2x1SM_SSISI_SI_fLi128ELi128ELNS4_4UMMA5MajorE0ELSO_0ELNSN_7ScaleInE0ELSP_0EEEEEENS4_6LayoutINS5_IJSC_SC_SC_EEENS5_IJNSA_ILi0EEESU_SU_EEEEENS5_IJNS4_10UnderscoreESX_SX_EEEEENS4_18SM100_TMA_2SM_LOADENS4_14ComposedLayoutINS4_7SwizzleILi2ELi4ELi3EEENS4_18smem_ptr_flag_bitsILi16EEENSS_INS5_IJNSA_ILi8EEESG_EEENS5_IJSG_SC_EEEEEEEvNS4_8identityES10_S1A_vS1B_EENS_8epilogue10collective18CollectiveEpilogueINS1D_23Sm100TmaWarpSpecializedILi4ELi2ELi16ELb1ELb0EEEJNS5_IJNSA_ILi64EEESF_SG_EEENS5_IJNSS_IS1I_SC_EENSS_INS5_IJNSA_ILi16EEESB_EEENS5_IJSC_S1I_EEEEEEEESI_SJ_SI_SJ_NS1D_6fusion15FusionCallbacksIS1H_NS1Q_17LinearCombinationISI_fSI_fLNS_15FloatRoundStyleE2EEES1J_S1P_JEEENS4_5SM1004TMEM4LOAD26SM100_TMEM_LOAD_32dp32b16xENS4_13SM90_TMA_LOADENS11_INS12_ILi1ELi4ELi3EEES15_NSS_INS5_IJS16_S1L_EEENS5_IJS1L_SC_EEEEEEENS4_39AutoVectorizingCopyWithAssumedAlignmentILi128EEENS4_14SM90_TMA_STOREES25_S27_S27_EEEvvEEEEvNT_6ParamsE:
[----:B------:R-:W1:Y:S01]  /*0000*/  LDC R1, c[0x0][0x37c] ;  /* 0x0000df00ff017b82 */ /* 0x000e620000000800 */
[----:B------:R-:W2:Y:S01]  /*0010*/  S2R R72, SR_TID.X ;  /* 0x0000000000487919 */ /* 0x000ea20000002100 */
[----:B------:R-:W3:Y:S06]  /*0020*/  LDCU.64 UR6, c[0x0][0x890] ;  /* 0x00011200ff0677ac */ /* 0x000eec0008000a00 */
[----:B------:R-:W4:Y:S01]  /*0030*/  S2UR UR37, SR_CgaCtaId ;  /* 0x00000000002579c3 */ /* 0x000f220000008800 */
[----:B------:R-:W-:Y:S02]  /*0040*/  PRMT R59, RZ, 0x7610, R59 ;  /* 0x00007610ff3b7816 */ /* 0x000fe4000000003b */
[----:B------:R-:W-:Y:S01]  /*0050*/  ELECT P1, URZ, PT ;  /* 0x0000000000ff782f */ /* 0x000fe20003820000 */
[----:B------:R-:W1:Y:S01]  /*0060*/  LDCU.64 UR46, c[0x0][0x358] ;  /* 0x00006b00ff2e77ac */ /* 0x000e620008000a00 */
[----:B---3--:R-:W-:-:S04]  /*0070*/  UISETP.NE.U32.AND UP0, UPT, UR6, URZ, UPT ;  /* 0x000000ff0600728c */ /* 0x008fc8000bf05070 */
[----:B------:R-:W-:Y:S02]  /*0080*/  UISETP.NE.AND.EX UP0, UPT, UR7, URZ, UPT, UP0 ;  /* 0x000000ff0700728c */ /* 0x000fe4000bf05300 */
[----:B----4-:R-:W-:Y:S02]  /*0090*/  ULOP3.LUT UR5, UR37, 0x1, URZ, 0xc0, !UPT ;  /* 0x0000000125057892 */ /* 0x010fe4000f8ec0ff */
[----:B------:R-:W-:Y:S01]  /*00a0*/  ULOP3.LUT UR4, UR37, 0x1, URZ, 0x3c, !UPT ;  /* 0x0000000125047892 */ /* 0x000fe2000f8e3cff */
[----:B--2---:R-:W-:-:S05]  /*00b0*/  SHF.R.U32.HI R66, RZ, 0x5, R72 ;  /* 0x00000005ff427819 */ /* 0x004fca0000011648 */
[----:B------:R-:W2:Y:S02]  /*00c0*/  SHFL.IDX PT, R0, R66, RZ, 0x1f ;  /* 0x00001fff42007589 */ /* 0x000ea400000e0000 */
[----:B--2---:R-:W-:Y:S01]  /*00d0*/  R2UR UR10, R0 ;  /* 0x00000000000a72ca */ /* 0x004fe200000e0000 */
[----:B-1----:R-:W-:-:S14]  /*00e0*/  BRA.U UP0, `(.L_x_0) ;  /* 0x00000001002c7547 */ /* 0x002fdc000b800000 */
[----:B------:R-:W1:Y:S02]  /*00f0*/  LDCU.64 UR8, c[0x0][0x888] ;  /* 0x00011100ff0877ac */ /* 0x000e640008000a00 */
[----:B-1----:R-:W-:-:S04]  /*0100*/  UISETP.NE.U32.AND UP0, UPT, UR8, URZ, UPT ;  /* 0x000000ff0800728c */ /* 0x002fc8000bf05070 */
[----:B------:R-:W-:-:S09]  /*0110*/  UISETP.NE.AND.EX UP0, UPT, UR9, URZ, UPT, UP0 ;  /* 0x000000ff0900728c */ /* 0x000fd2000bf05300 */
[----:B------:R-:W-:Y:S05]  /*0120*/  BRA.U !UP0, `(.L_x_1) ;  /* 0x0000000108107547 */ /* 0x000fea000b800000 */
[----:B------:R-:W1:Y:S02]  /*0130*/  LDC.64 R2, c[0x0][0x888] ;  /* 0x00022200ff027b82 */ /* 0x000e640000000a00 */
[----:B-1----:R1:W5:Y:S01]  /*0140*/  LDG.E R35, desc[UR46][R2.64] ;  /* 0x0000002e02237981 */ /* 0x002362000c1e1900 */
[----:B------:R-:W-:Y:S01]  /*0150*/  HFMA2 R59, -RZ, RZ, 0, 5.9604644775390625e-08 ;  /* 0x00000001ff3b7431 */ /* 0x000fe200000001ff */
[----:B------:R-:W-:Y:S05]  /*0160*/  BRA `(.L_x_0) ;  /* 0x00000000000c7947 */ /* 0x000fea0003800000 */
.L_x_1:
[----:B------:R-:W1:Y:S01]  /*0170*/  LDCU UR8, c[0x0][0x880] ;  /* 0x00011000ff0877ac */ /* 0x000e620008000800 */
[----:B------:R-:W-:Y:S01]  /*0180*/  HFMA2 R59, -RZ, RZ, 0, 5.9604644775390625e-08 ;  /* 0x00000001ff3b7431 */ /* 0x000fe200000001ff */
[----:B-1----:R-:W-:-:S07]  /*0190*/  MOV R35, UR8 ;  /* 0x0000000800237c02 */ /* 0x002fce0008000f00 */
.L_x_0:
[----:B------:R-:W2:Y:S02]  /*01a0*/  LDCU.64 UR8, c[0x0][0x8b0] ;  /* 0x00011600ff0877ac */ /* 0x000ea40008000a00 */
[----:B--2---:R-:W-:-:S04]  /*01b0*/  UISETP.NE.U32.AND UP0, UPT, UR8, URZ, UPT ;  /* 0x000000ff0800728c */ /* 0x004fc8000bf05070 */
[----:B------:R-:W-:-:S09]  /*01c0*/  UISETP.NE.AND.EX UP0, UPT, UR9, URZ, UPT, UP0 ;  /* 0x000000ff0900728c */ /* 0x000fd2000bf05300 */
[----:B------:R-:W-:Y:S05]  /*01d0*/  BRA.U UP0, `(.L_x_2) ;  /* 0x0000000100247547 */ /* 0x000fea000b800000 */
[----:B------:R-:W2:Y:S02]  /*01e0*/  LDCU.64 UR8, c[0x0][0x8a8] ;  /* 0x00011500ff0877ac */ /* 0x000ea40008000a00 */
[----:B--2---:R-:W-:-:S04]  /*01f0*/  UISETP.NE.U32.AND UP0, UPT, UR8, URZ, UPT ;  /* 0x000000ff0800728c */ /* 0x004fc8000bf05070 */
[----:B------:R-:W-:-:S09]  /*0200*/  UISETP.NE.AND.EX UP0, UPT, UR9, URZ, UPT, UP0 ;  /* 0x000000ff0900728c */ /* 0x000fd2000bf05300 */
[----:B------:R-:W-:Y:S05]  /*0210*/  BRA.U !UP0, `(.L_x_3) ;  /* 0x00000001080c7547 */ /* 0x000fea000b800000 */
[----:B------:R-:W2:Y:S02]  /*0220*/  LDC.64 R32, c[0x0][0x8a8] ;  /* 0x00022a00ff207b82 */ /* 0x000ea40000000a00 */
[----:B--2---:R2:W5:Y:S01]  /*0230*/  LDG.E R32, desc[UR46][R32.64] ;  /* 0x0000002e20207981 */ /* 0x004562000c1e1900 */
[----:B------:R-:W-:Y:S05]  /*0240*/  BRA `(.L_x_2) ;  /* 0x0000000000087947 */ /* 0x000fea0003800000 */
.L_x_3:
[----:B------:R-:W2:Y:S02]  /*0250*/  LDCU UR8, c[0x0][0x8a0] ;  /* 0x00011400ff0877ac */ /* 0x000ea40008000800 */
[----:B--2---:R-:W-:Y:S02]  /*0260*/  MOV R32, UR8 ;  /* 0x0000000800207c02 */ /* 0x004fe40008000f00 */
.L_x_2:
[----:B------:R-:W-:Y:S01]  /*0270*/  IMAD.U32 R0, RZ, RZ, UR10 ;  /* 0x0000000aff007e24 */ /* 0x000fe2000f8e00ff */
[----:B------:R-:W-:Y:S04]  /*0280*/  BSSY.RECONVERGENT B0, `(.L_x_4) ;  /* 0x000000c000007945 */ /* 0x000fe80003800200 */
[C---:B------:R-:W-:Y:S02]  /*0290*/  ISETP.NE.OR P2, PT, R0.reuse, 0x1, !P1 ;  /* 0x000000010000780c */ /* 0x040fe40004f45670 */
[----:B------:R-:W-:-:S11]  /*02a0*/  ISETP.NE.OR P0, PT, R0, 0x3, !P1 ;  /* 0x000000030000780c */ /* 0x000fd60004f05670 */
[----:B------:R-:W-:Y:S05]  /*02b0*/  @P2 BRA `(.L_x_5) ;  /* 0x0000000000202947 */ /* 0x000fea0003800000 */
[----:B------:R-:W3:Y:S02]  /*02c0*/  LDCU.64 UR8, c[0x0][0x348] ;  /* 0x00006900ff0877ac */ /* 0x000ee40008000a00 */
[----:B---3--:R-:W-:Y:S02]  /*02d0*/  UIADD3 UR12, UP1, UPT, UR8, 0x80, URZ ;  /* 0x00000080080c7890 */ /* 0x008fe4000ff3e0ff */
[----:B------:R-:W-:Y:S02]  /*02e0*/  UIADD3 UR8, UP0, UPT, UR8, 0x180, URZ ;  /* 0x0000018008087890 */ /* 0x000fe4000ff1e0ff */
[----:B------:R-:W-:Y:S02]  /*02f0*/  UIADD3.X UR13, UPT, UPT, URZ, UR9, URZ, UP1, !UPT ;  /* 0x00000009ff0d7290 */ /* 0x000fe40008ffe4ff */
[----:B------:R-:W-:-:S07]  /*0300*/  UIADD3.X UR9, UPT, UPT, URZ, UR9, URZ, UP0, !UPT ;  /* 0x00000009ff097290 */ /* 0x000fce00087fe4ff */
[----:B------:R3:W-:Y:S02]  /*0310*/  UTMACCTL.PF [UR12] ;  /* 0x000000000c0079b9 */ /* 0x0007e40008040000 */
[----:B------:R3:W-:Y:S02]  /*0320*/  UTMACCTL.PF [UR8] ;  /* 0x00000000080079b9 */ /* 0x0007e40008040000 */
[----:B---3--:R-:W-:Y:S01]  /*0330*/  NOP ;  /* 0x0000000000007918 */ /* 0x008fe20000000000 */
.L_x_5:
[----:B------:R-:W-:Y:S05]  /*0340*/  BSYNC.RECONVERGENT B0 ;  /* 0x0000000000007941 */ /* 0x000fea0003800200 */
.L_x_4:
[----:B------:R-:W-:Y:S04]  /*0350*/  BSSY.RECONVERGENT B0, `(.L_x_6) ;  /* 0x000000a000007945 */ /* 0x000fe80003800200 */
        /* <DEDUP_REMOVED lines=9> */
.L_x_7:
[----:B------:R-:W-:Y:S05]  /*03f0*/  BSYNC.RECONVERGENT B0 ;  /* 0x0000000000007941 */ /* 0x000fea0003800200 */
.L_x_6:
[----:B------:R-:W3:Y:S01]  /*0400*/  LDCU.64 UR8, c[0x0][0x888] ;  /* 0x00011100ff0877ac */ /* 0x000ee20008000a00 */
[----:B------:R-:W-:Y:S02]  /*0410*/  UISETP.EQ.U32.AND UP1, UPT, UR6, URZ, UPT ;  /* 0x000000ff0600728c */ /* 0x000fe4000bf22070 */
[----:B------:R-:W-:Y:S02]  /*0420*/  UPLOP3.LUT UP5, UPT, UPT, UPT, UPT, 0x80, 0x8 ;  /* 0x000000000008789c */ /* 0x000fe40003faf070 */
[----:B---3--:R-:W-:-:S04]  /*0430*/  UISETP.NE.U32.AND UP0, UPT, UR8, URZ, UPT ;  /* 0x000000ff0800728c */ /* 0x008fc8000bf05070 */
[----:B------:R-:W-:-:S04]  /*0440*/  UISETP.NE.AND.EX UP0, UPT, UR9, URZ, UPT, UP0 ;  /* 0x000000ff0900728c */ /* 0x000fc8000bf05300 */
[----:B------:R-:W-:-:S04]  /*0450*/  UISETP.EQ.OR.EX UP2, UPT, UR7, URZ, !UP0, UP1 ;  /* 0x000000ff0700728c */ /* 0x000fc8000c742710 */
[----:B------:R-:W-:-:S05]  /*0460*/  UP2UR UR50, UPR, URZ, 0x4 ;  /* 0x00000004ff327883 */ /* 0x000fca0008000000 */
[----:B------:R-:W-:Y:S07]  /*0470*/  BRA.U !UP2, `(.L_x_8) ;  /* 0x000000010a207547 */ /* 0x000fee000b800000 */
[----:B------:R-:W-:Y:S01]  /*0480*/  UISETP.NE.U32.AND UP2, UPT, UR6, URZ, UPT ;  /* 0x000000ff0600728c */ /* 0x000fe2000bf45070 */
[----:B-----5:R-:W-:Y:S01]  /*0490*/  FSETP.NEU.AND P0, PT, R35, RZ, PT ;  /* 0x000000ff2300720b */ /* 0x020fe20003f0d000 */
[----:B------:R-:W-:Y:S02]  /*04a0*/  USEL UR6, URZ, 0xffffffff, UP0 ;  /* 0xffffffffff067887 */ /* 0x000fe40008000000 */
[----:B------:R-:W-:-:S10]  /*04b0*/  UISETP.NE.AND.EX UP2, UPT, UR7, URZ, UPT, UP2 ;  /* 0x000000ff0700728c */ /* 0x000fd4000bf45320 */
[----:B------:R-:W-:Y:S01]  /*04c0*/  VOTEU.ANY UP1, P0 ;  /* 0x0000000000ff7886 */ /* 0x000fe20000020100 */
[----:B------:R-:W-:-:S04]  /*04d0*/  @!UP2 USEL UR6, URZ, 0xffffffff, UP1 ;  /* 0xffffffffff06a887 */ /* 0x000fc80008800000 */
[----:B------:R-:W-:-:S04]  /*04e0*/  ULOP3.LUT UR6, UR6, 0x1, URZ, 0xc0, !UPT ;  /* 0x0000000106067892 */ /* 0x000fc8000f8ec0ff */
[----:B------:R-:W-:-:S11]  /*04f0*/  UISETP.NE.U32.AND UP5, UPT, UR6, 0x1, UPT ;  /* 0x000000010600788c */ /* 0x000fd6000bfa5070 */
.L_x_8:
[----:B------:R-:W3:Y:S01]  /*0500*/  SHFL.IDX PT, R0, R66, RZ, 0x1f ;  /* 0x00001fff42007589 */ /* 0x000ee200000e0000 */
[----:B------:R-:W-:-:S04]  /*0510*/  UISETP.NE.AND UP1, UPT, UR10, 0x2, UPT ;  /* 0x000000020a00788c */ /* 0x000fc8000bf25270 */
[----:B------:R-:W-:Y:S02]  /*0520*/  UISETP.EQ.AND UP2, UPT, UR5, URZ, !UP1 ;  /* 0x000000ff0500728c */ /* 0x000fe4000cf42270 */
[----:B------:R-:W-:-:S04]  /*0530*/  USEL UR6, URZ, 0x1, UP1 ;  /* 0x00000001ff067887 */ /* 0x000fc80008800000 */
[----:B------:R-:W-:Y:S02]  /*0540*/  PLOP3.LUT P5, PT, P1, PT, UP2, 0x80, 0x8 ;  /* 0x000000000008781c */ /* 0x000fe40000faf028 */
[----:B---3--:R-:W-:-:S13]  /*0550*/  ISETP.NE.AND P0, PT, R0, RZ, PT ;  /* 0x000000ff0000720c */ /* 0x008fda0003f05270 */
[----:B------:R-:W-:Y:S05]  /*0560*/  @P0 BRA `(.L_x_9) ;  /* 0x0000000400000947 */ /* 0x000fea0003800000 */
[----:B------:R-:W-:Y:S01]  /*0570*/  ELECT P0, URZ, PT ;  /* 0x0000000000ff782f */ /* 0x000fe20003800000 */
[----:B------:R-:W-:-:S12]  /*0580*/  BSSY.RECONVERGENT B0, `(.L_x_9) ;  /* 0x000003e000007945 */ /* 0x000fd80003800200 */
[----:B------:R-:W-:Y:S05]  /*0590*/  @!P0 BRA `(.L_x_10) ;  /* 0x0000000000f08947 */ /* 0x000fea0003800000 */
[----:B------:R-:W-:Y:S01]  /*05a0*/  UMOV UR8, 0x400 ;  /* 0x0000040000087882 */ /* 0x000fe20000000000 */
[----:B------:R-:W-:Y:S01]  /*05b0*/  UMOV UR7, 0x1 ;  /* 0x0000000100077882 */ /* 0x000fe20000000000 */
[----:B------:R-:W-:Y:S02]  /*05c0*/  ULEA UR8, UR37, UR8, 0x18 ;  /* 0x0000000825087291 */ /* 0x000fe4000f8ec0ff */
[----:B------:R-:W-:-:S04]  /*05d0*/  UIADD3 UR12, UPT, UPT, -UR7, 0x100000, URZ ;  /* 0x00100000070c7890 */ /* 0x000fc8000fffe1ff */
[----:B------:R-:W-:Y:S02]  /*05e0*/  USHF.L.U32 UR13, UR12, 0xb, URZ ;  /* 0x0000000b0c0d7899 */ /* 0x000fe400080006ff */
[----:B------:R-:W-:Y:S01]  /*05f0*/  USHF.L.U32 UR12, UR12, 0x1, URZ ;  /* 0x000000010c0c7899 */ /* 0x000fe200080006ff */
[----:B------:R-:W3:Y:S11]  /*0600*/  FENCE.VIEW.ASYNC.S ;  /* 0x00000000000073c6 */ /* 0x000ef60000000000 */
[----:B---3--:R3:W4:Y:S01]  /*0610*/  SYNCS.EXCH.64 URZ, [UR8], UR12 ;  /* 0x0000000c08ff75b2 */ /* 0x0087220008000100 */
[----:B------:R3:W1:Y:S01]  /*0620*/  SYNCS.EXCH.64 URZ, [UR8+0xd0], UR12 ;  /* 0x0000d00c08ff75b2 */ /* 0x0006620008000100 */
        /* <DEDUP_REMOVED lines=49> */
[----:B------:R3:W1:Y:S02]  /*0940*/  SYNCS.EXCH.64 URZ, [UR8+0x198], UR12 ;  /* 0x0001980c08ff75b2 */ /* 0x0006640008000100 */
[----:B---34-:R-:W-:Y:S01]  /*0950*/  NOP ;  /* 0x0000000000007918 */ /* 0x018fe20000000000 */
.L_x_10:
[----:B------:R-:W-:Y:S05]  /*0960*/  BSYNC.RECONVERGENT B0 ;  /* 0x0000000000007941 */ /* 0x000fea0003800200 */
.L_x_9:
[----:B------:R-:W3:Y:S01]  /*0970*/  SHFL.IDX PT, R0, R66, RZ, 0x1f ;  /* 0x00001fff42007589 */ /* 0x000ee200000e0000 */
[----:B------:R-:W-:Y:S01]  /*0980*/  NOP ;  /* 0x0000000000007918 */ /* 0x000fe20000000000 */
[----:B---3--:R-:W-:-:S13]  /*0990*/  ISETP.NE.AND P0, PT, R0, 0x1, PT ;  /* 0x000000010000780c */ /* 0x008fda0003f05270 */
[----:B------:R-:W-:Y:S05]  /*09a0*/  @P0 BRA `(.L_x_11) ;  /* 0x0000000000540947 */ /* 0x000fea0003800000 */
[----:B------:R-:W-:Y:S01]  /*09b0*/  UMOV UR9, 0x400 ;  /* 0x0000040000097882 */ /* 0x000fe20000000000 */
[----:B------:R-:W-:Y:S01]  /*09c0*/  UMOV UR8, 0x20 ;  /* 0x0000002000087882 */ /* 0x000fe20000000000 */
[----:B------:R-:W-:Y:S01]  /*09d0*/  UMOV UR7, 0x80 ;  /* 0x0000008000077882 */ /* 0x000fe20000000000 */
[----:B------:R-:W-:Y:S02]  /*09e0*/  ULEA UR9, UR37, UR9, 0x18 ;  /* 0x0000000925097291 */ /* 0x000fe4000f8ec0ff */
[----:B------:R-:W-:-:S04]  /*09f0*/  UIADD3 UR12, UPT, UPT, -UR8, 0x100000, URZ ;  /* 0x00100000080c7890 */ /* 0x000fc8000fffe1ff */
[----:B------:R-:W-:Y:S02]  /*0a00*/  USHF.L.U32 UR13, UR12, 0xb, URZ ;  /* 0x0000000b0c0d7899 */ /* 0x000fe400080006ff */
[----:B------:R-:W-:Y:S02]  /*0a10*/  USHF.L.U32 UR12, UR12, 0x1, URZ ;  /* 0x000000010c0c7899 */ /* 0x000fe400080006ff */
[----:B------:R-:W-:-:S04]  /*0a20*/  UIADD3 UR14, UPT, UPT, -UR7, 0x100000, URZ ;  /* 0x00100000070e7890 */ /* 0x000fc8000fffe1ff */
[----:B------:R-:W-:Y:S02]  /*0a30*/  USHF.L.U32 UR15, UR14, 0xb, URZ ;  /* 0x0000000b0e0f7899 */ /* 0x000fe400080006ff */
[----:B------:R-:W-:Y:S01]  /*0a40*/  USHF.L.U32 UR14, UR14, 0x1, URZ ;  /* 0x000000010e0e7899 */ /* 0x000fe200080006ff */
[----:B------:R-:W-:Y:S01]  /*0a50*/  ELECT P0, URZ, PT ;  /* 0x0000000000ff782f */ /* 0x000fe20003800000 */
[----:B------:R-:W3:Y:S02]  /*0a60*/  FENCE.VIEW.ASYNC.S ;  /* 0x00000000000073c6 */ /* 0x000ee40000000000 */
[----:B---3--:R3:W4:Y:S08]  /*0a70*/  SYNCS.EXCH.64 URZ, [UR9+0x1a0], UR12 ;  /* 0x0001a00c09ff75b2 */ /* 0x0087300008000100 */
[----:B------:R3:W1:Y:S01]  /*0a80*/  SYNCS.EXCH.64 URZ, [UR9+0x1c0], UR14 ;  /* 0x0001c00e09ff75b2 */ /* 0x0006620008000100 */
[----:B------:R3:W1:Y:S01]  /*0a90*/  SYNCS.EXCH.64 URZ, [UR9+0x1a8], UR12 ;  /* 0x0001a80c09ff75b2 */ /* 0x0006620008000100 */
[----:B------:R3:W1:Y:S01]  /*0aa0*/  SYNCS.EXCH.64 URZ, [UR9+0x1c8], UR14 ;  /* 0x0001c80e09ff75b2 */ /* 0x0006620008000100 */
[----:B------:R3:W1:Y:S01]  /*0ab0*/  SYNCS.EXCH.64 URZ, [UR9+0x1b0], UR12 ;  /* 0x0001b00c09ff75b2 */ /* 0x0006620008000100 */
[----:B------:R3:W1:Y:S01]  /*0ac0*/  SYNCS.EXCH.64 URZ, [UR9+0x1d0], UR14 ;  /* 0x0001d00e09ff75b2 */ /* 0x0006620008000100 */
[----:B------:R3:W1:Y:S01]  /*0ad0*/  SYNCS.EXCH.64 URZ, [UR9+0x1b8], UR12 ;  /* 0x0001b80c09ff75b2 */ /* 0x0006620008000100 */
[----:B------:R3:W1:Y:S01]  /*0ae0*/  SYNCS.EXCH.64 URZ, [UR9+0x1d8], UR14 ;  /* 0x0001d80e09ff75b2 */ /* 0x0006620008000100 */
[----:B------:R-:W-:Y:S01]  /*0af0*/  NOP ;  /* 0x0000000000007918 */ /* 0x000fe20000000000 */
.L_x_11:
[----:B------:R-:W2:Y:S01]  /*0b00*/  SHFL.IDX PT, R0, R66, RZ, 0x1f ;  /* 0x00001fff42007589 */ /* 0x000ea200000e0000 */
[----:B------:R-:W-:Y:S01]  /*0b10*/  NOP ;  /* 0x0000000000007918 */ /* 0x000fe20000000000 */
[----:B--2---:R-:W-:-:S13]  /*0b20*/  ISETP.NE.AND P0, PT, R0, 0x3, PT ;  /* 0x000000030000780c */ /* 0x004fda0003f05270 */
[----:B------:R-:W-:Y:S05]  /*0b30*/  @P0 BRA `(.L_x_12) ;  /* 0x00000000002c0947 */ /* 0x000fea0003800000 */
[----:B------:R-:W-:Y:S01]  /*0b40*/  UMOV UR8, 0x400 ;  /* 0x0000040000087882 */ /* 0x000fe20000000000 */
[----:B------:R-:W-:Y:S01]  /*0b50*/  UMOV UR7, 0x20 ;  /* 0x0000002000077882 */ /* 0x000fe20000000000 */
[----:B------:R-:W-:Y:S02]  /*0b60*/  ULEA UR8, UR37, UR8, 0x18 ;  /* 0x0000000825087291 */ /* 0x000fe4000f8ec0ff */
[----:B---3--:R-:W-:-:S04]  /*0b70*/  UIADD3 UR12, UPT, UPT, -UR7, 0x100000, URZ ;  /* 0x00100000070c7890 */ /* 0x008fc8000fffe1ff */
[----:B------:R-:W-:Y:S02]  /*0b80*/  USHF.L.U32 UR13, UR12, 0xb, URZ ;  /* 0x0000000b0c0d7899 */ /* 0x000fe400080006ff */
[----:B------:R-:W-:Y:S01]  /*0b90*/  USHF.L.U32 UR12, UR12, 0x1, URZ ;  /* 0x000000010c0c7899 */ /* 0x000fe200080006ff */
[----:B------:R-:W-:Y:S01]  /*0ba0*/  ELECT P0, URZ, PT ;  /* 0x0000000000ff782f */ /* 0x000fe20003800000 */
[----:B------:R-:W2:Y:S10]  /*0bb0*/  FENCE.VIEW.ASYNC.S ;  /* 0x00000000000073c6 */ /* 0x000eb40000000000 */
[----:B--2---:R2:W3:Y:S01]  /*0bc0*/  SYNCS.EXCH.64 URZ, [UR8+0x1e0], UR12 ;  /* 0x0001e00c08ff75b2 */ /* 0x0044e20008000100 */
[----:B------:R2:W1:Y:S01]  /*0bd0*/  SYNCS.EXCH.64 URZ, [UR8+0x1e8], UR12 ;  /* 0x0001e80c08ff75b2 */ /* 0x0004620008000100 */
[----:B------:R-:W-:Y:S01]  /*0be0*/  NOP ;  /* 0x0000000000007918 */ /* 0x000fe20000000000 */
.L_x_12:
[----:B------:R-:W4:Y:S01]  /*0bf0*/  SHFL.IDX PT, R0, R66, RZ, 0x1f ;  /* 0x00001fff42007589 */ /* 0x000f2200000e0000 */
[----:B------:R-:W-:Y:S01]  /*0c00*/  NOP ;  /* 0x0000000000007918 */ /* 0x000fe20000000000 */
[----:B----4-:R-:W-:-:S13]  /*0c10*/  ISETP.NE.AND P0, PT, R0, 0x4, PT ;  /* 0x000000040000780c */ /* 0x010fda0003f05270 */
[----:B------:R-:W-:Y:S05]  /*0c20*/  @P0 BRA `(.L_x_13) ;  /* 0x0000000000480947 */ /* 0x000fea0003800000 */
[----:B---3--:R-:W-:Y:S01]  /*0c30*/  UMOV UR9, 0x1e0 ;  /* 0x000001e000097882 */ /* 0x008fe20000000000 */
[----:B--2---:R-:W-:Y:S01]  /*0c40*/  UMOV UR8, 0x400 ;  /* 0x0000040000087882 */ /* 0x004fe20000000000 */
[----:B------:R-:W-:Y:S01]  /*0c50*/  USEL UR9, UR9, 0x1a0, UP5 ;  /* 0x000001a009097887 */ /* 0x000fe2000a800000 */
        /* <DEDUP_REMOVED lines=9> */
[----:B------:R-:W2:Y:S02]  /*0cf0*/  FENCE.VIEW.ASYNC.S ;  /* 0x00000000000073c6 */ /* 0x000ea40000000000 */
[----:B--2---:R4:W2:Y:S08]  /*0d00*/  SYNCS.EXCH.64 URZ, [UR8+0x1f0], UR12 ;  /* 0x0001f00c08ff75b2 */ /* 0x0048b00008000100 */
[----:B------:R4:W3:Y:S01]  /*0d10*/  SYNCS.EXCH.64 URZ, [UR8+0x200], UR14 ;  /* 0x0002000e08ff75b2 */ /* 0x0008e20008000100 */
[----:B------:R4:W1:Y:S01]  /*0d20*/  SYNCS.EXCH.64 URZ, [UR8+0x1f8], UR12 ;  /* 0x0001f80c08ff75b2 */ /* 0x0008620008000100 */
[----:B------:R4:W1:Y:S02]  /*0d30*/  SYNCS.EXCH.64 URZ, [UR8+0x208], UR14 ;  /* 0x0002080e08ff75b2 */ /* 0x0008640008000100 */
[----:B----4-:R-:W-:Y:S01]  /*0d40*/  NOP ;  /* 0x0000000000007918 */ /* 0x010fe20000000000 */
.L_x_13:
[----:B------:R-:W4:Y:S01]  /*0d50*/  SHFL.IDX PT, R0, R66, RZ, 0x1f ;  /* 0x00001fff42007589 */ /* 0x000f2200000e0000 */
[----:B------:R-:W-:Y:S01]  /*0d60*/  NOP ;  /* 0x0000000000007918 */ /* 0x000fe20000000000 */
[----:B----4-:R-:W-:-:S13]  /*0d70*/  ISETP.NE.AND P0, PT, R0, 0x5, PT ;  /* 0x000000050000780c */ /* 0x010fda0003f05270 */
[----:B------:R-:W-:Y:S05]  /*0d80*/  @P0 BRA `(.L_x_14) ;  /* 0x0000000000540947 */ /* 0x000fea0003800000 */
[----:B---3--:R-:W-:Y:S01]  /*0d90*/  UMOV UR9, 0x400 ;  /* 0x0000040000097882 */ /* 0x008fe20000000000 */
[----:B--2---:R-:W-:Y:S01]  /*0da0*/  UMOV UR8, 0x1 ;  /* 0x0000000100087882 */ /* 0x004fe20000000000 */
        /* <DEDUP_REMOVED lines=13> */
[----:B------:R4:W1:Y:S01]  /*0e80*/  SYNCS.EXCH.64 URZ, [UR9+0x238], UR14 ;  /* 0x0002380e09ff75b2 */ /* 0x0008620008000100 */
[----:B------:R4:W1:Y:S01]  /*0e90*/  SYNCS.EXCH.64 URZ, [UR9+0x220], UR12 ;  /* 0x0002200c09ff75b2 */ /* 0x0008620008000100 */
[----:B------:R4:W1:Y:S01]  /*0ea0*/  SYNCS.EXCH.64 URZ, [UR9+0x240], UR14 ;  /* 0x0002400e09ff75b2 */ /* 0x0008620008000100 */
[----:B------:R4:W1:Y:S01]  /*0eb0*/  SYNCS.EXCH.64 URZ, [UR9+0x228], UR12 ;  /* 0x0002280c09ff75b2 */ /* 0x0008620008000100 */
[----:B------:R4:W1:Y:S02]  /*0ec0*/  SYNCS.EXCH.64 URZ, [UR9+0x248], UR14 ;  /* 0x0002480e09ff75b2 */ /* 0x0008640008000100 */
[----:B----4-:R-:W-:Y:S01]  /*0ed0*/  NOP ;  /* 0x0000000000007918 */ /* 0x010fe20000000000 */
.L_x_14:
[----:B------:R-:W4:Y:S01]  /*0ee0*/  SHFL.IDX PT, R0, R66, RZ, 0x1f ;  /* 0x00001fff42007589 */ /* 0x000f2200000e0000 */
[----:B------:R-:W-:Y:S01]  /*0ef0*/  ISETP.NE.OR P1, PT, RZ, UR10, !P1 ;  /* 0x0000000aff007c0c */ /* 0x000fe2000cf25670 */
[----:B------:R-:W-:Y:S01]  /*0f00*/  NOP ;  /* 0x0000000000007918 */ /* 0x000fe20000000000 */
[----:B----4-:R-:W-:-:S13]  /*0f10*/  ISETP.NE.AND P0, PT, R0, 0x3, PT ;  /* 0x000000030000780c */ /* 0x010fda0003f05270 */
[----:B------:R-:W-:Y:S05]  /*0f20*/  @P0 BRA `(.L_x_15) ;  /* 0x0000000000340947 */ /* 0x000fea0003800000 */
[----:B--2---:R-:W-:Y:S01]  /*0f30*/  UMOV UR8, 0x400 ;  /* 0x0000040000087882 */ /* 0x004fe20000000000 */
[----:B------:R-:W-:Y:S01]  /*0f40*/  UMOV UR7, 0x20 ;  /* 0x0000002000077882 */ /* 0x000fe20000000000 */
[----:B------:R-:W-:Y:S02]  /*0f50*/  ULEA UR8, UR37, UR8, 0x18 ;  /* 0x0000000825087291 */ /* 0x000fe4000f8ec0ff */
[----:B---3--:R-:W-:-:S04]  /*0f60*/  UIADD3 UR12, UPT, UPT, -UR7, 0x100000, URZ ;  /* 0x00100000070c7890 */ /* 0x008fc8000fffe1ff */
[----:B------:R-:W-:Y:S02]  /*0f70*/  USHF.L.U32 UR13, UR12, 0xb, URZ ;  /* 0x0000000b0c0d7899 */ /* 0x000fe400080006ff */
[----:B------:R-:W-:Y:S01]  /*0f80*/  USHF.L.U32 UR12, UR12, 0x1, URZ ;  /* 0x000000010c0c7899 */ /* 0x000fe200080006ff */
[----:B------:R-:W-:Y:S01]  /*0f90*/  ELECT P0, URZ, PT ;  /* 0x0000000000ff782f */ /* 0x000fe20003800000 */
[----:B------:R-:W2:Y:S10]  /*0fa0*/  FENCE.VIEW.ASYNC.S ;  /* 0x00000000000073c6 */ /* 0x000eb40000000000 */
[----:B--2---:R4:W2:Y:S01]  /*0fb0*/  SYNCS.EXCH.64 URZ, [UR8+0x250], UR12 ;  /* 0x0002500c08ff75b2 */ /* 0x0048a20008000100 */
[----:B------:R4:W3:Y:S01]  /*0fc0*/  SYNCS.EXCH.64 URZ, [UR8+0x260], UR12 ;  /* 0x0002600c08ff75b2 */ /* 0x0008e20008000100 */
[----:B------:R4:W1:Y:S01]  /*0fd0*/  SYNCS.EXCH.64 URZ, [UR8+0x258], UR12 ;  /* 0x0002580c08ff75b2 */ /* 0x0008620008000100 */
[----:B------:R4:W1:Y:S02]  /*0fe0*/  SYNCS.EXCH.64 URZ, [UR8+0x268], UR12 ;  /* 0x0002680c08ff75b2 */ /* 0x0008640008000100 */
[----:B----4-:R-:W-:Y:S01]  /*0ff0*/  NOP ;  /* 0x0000000000007918 */ /* 0x010fe20000000000 */
.L_x_15:
[----:B------:R-:W-:Y:S01]  /*1000*/  VOTEU.ALL UP1, P1 ;  /* 0x0000000000ff7886 */ /* 0x000fe20000820000 */
[----:B--2---:R-:W2:Y:S01]  /*1010*/  LDCU UR8, c[0x0][0x36c] ;  /* 0x00006d80ff0877ac */ /* 0x004ea20008000800 */
[----:B------:R-:W-:Y:S01]  /*1020*/  NOP ;  /* 0x0000000000007918 */ /* 0x000fe20000000000 */
[----:B------:R-:W-:Y:S01]  /*1030*/  LOP3.LUT R10, R72, 0x1f, RZ, 0xc0, !PT ;  /* 0x0000001f480a7812 */ /* 0x000fe200078ec0ff */
[----:B---3--:R-:W-:Y:S01]  /*1040*/  UMOV UR12, 0x20 ;  /* 0x00000020000c7882 */ /* 0x008fe20000000000 */
[----:B------:R-:W-:Y:S01]  /*1050*/  @!UP1 UMOV UR7, 0x400 ;  /* 0x0000040000079882 */ /* 0x000fe20000000000 */
[----:B------:R-:W-:-:S04]  /*1060*/  @!UP1 UIADD3 UR12, UPT, UPT, -UR12, 0x100000, URZ ;  /* 0x001000000c0c9890 */ /* 0x000fc8000fffe1ff */
[----:B------:R-:W-:Y:S02]  /*1070*/  @!UP1 USHF.L.U32 UR13, UR12, 0xb, URZ ;  /* 0x0000000b0c0d9899 */ /* 0x000fe400080006ff */
[----:B------:R-:W-:Y:S02]  /*1080*/  @!UP1 USHF.L.U32 UR12, UR12, 0x1, URZ ;  /* 0x000000010c0c9899 */ /* 0x000fe400080006ff */
[----:B------:R-:W-:Y:S01]  /*1090*/  @!UP1 ULEA UR7, UR37, UR7, 0x18 ;  /* 0x0000000725079291 */ /* 0x000fe2000f8ec0ff */
[----:B------:R-:W-:Y:S01]  /*10a0*/  VOTEU.ALL UP1, P1 ;  /* 0x0000000000ff7886 */ /* 0x000fe20000820000 */
[----:B------:R-:W-:Y:S01]  /*10b0*/  UISETP.NE.AND UP4, UPT, UR10, URZ, UPT ;  /* 0x000000ff0a00728c */ /* 0x000fe2000bf85270 */
[----:B------:R-:W3:Y:S09]  /*10c0*/  FENCE.VIEW.ASYNC.S ;  /* 0x00000000000073c6 */ /* 0x000ef20000000000 */
[----:B---3--:R3:W4:Y:S01]  /*10d0*/  @!UP1 SYNCS.EXCH.64 URZ, [UR7+0x270], UR12 ;  /* 0x0002700c07ff95b2 */ /* 0x0087220008000100 */
[----:B--2---:R-:W-:-:S09]  /*10e0*/  UISETP.EQ.U32.AND UP1, UPT, UR8, 0x1, UPT ;  /* 0x000000010800788c */ /* 0x004fd2000bf22070 */
[----:B------:R-:W-:Y:S05]  /*10f0*/  BRA.U !UP1, `(.L_x_16) ;  /* 0x0000000109087547 */ /* 0x000fea000b800000 */
[----:B-1--4-:R-:W-:Y:S01]  /*1100*/  UCGABAR_ARV ;  /* 0x00000000000079c7 */ /* 0x012fe20008000000 */
[----:B------:R-:W-:Y:S05]  /*1110*/  BRA `(.L_x_17) ;  /* 0x0000000000047947 */ /* 0x000fea0003800000 */
.L_x_16:
[----:B-1--4-:R-:W-:Y:S01]  /*1120*/  NOP ;  /* 0x0000000000007918 */ /* 0x012fe20000000000 */
.L_x_17:
[----:B------:R-:W1:Y:S01]  /*1130*/  S2R R11, SR_CTAID.X ;  /* 0x00000000000b7919 */ /* 0x000e620000002500 */
[----:B------:R-:W-:-:S05]  /*1140*/  CS2R.32 R60, SR_CgaSize ;  /* 0x00000000003c7805 */ /* 0x000fca0000008a00 */
[----:B------:R-:W-:-:S05]  /*1150*/  IMAD R60, R60, -0xa0, RZ ;  /* 0xffffff603c3c7824 */ /* 0x000fca00078e02ff */
[----:B------:R-:W-:-:S14]  /*1160*/  R2UR UR8, R60 ;  /* 0x000000003c0872ca */ /* 0x000fdc00000e0000 */
[----:B------:R-:W2:Y:S01]  /*1170*/  LDCU UR8, c[0x0][UR8+0x2b0] ;  /* 0x00005600080877ac */ /* 0x000ea20008000800 */
[----:B------:R-:W-:-:S05]  /*1180*/  CS2R.32 R0, SR_CgaSize ;  /* 0x0000000000007805 */ /* 0x000fca0000008a00 */
[----:B------:R-:W-:-:S06]  /*1190*/  IMAD R0, R0, -0xa0, RZ ;  /* 0xffffff6000007824 */ /* 0x000fcc00078e02ff */
[----:B------:R-:W4:Y:S01]  /*11a0*/  LDC R0, c[0x0][R0+0x2a0] ;  /* 0x0000a80000007b82 */ /* 0x000f220000000800 */
[----:B------:R-:W-:Y:S01]  /*11b0*/  PRMT R8, RZ, 0x7610, R8 ;  /* 0x00007610ff087816 */ /* 0x000fe20000000008 */
[----:B------:R-:W2:Y:S01]  /*11c0*/  S2R R20, SR_CTAID.Y ;  /* 0x0000000000147919 */ /* 0x000ea20000002600 */
[----:B------:R-:W-:-:S05]  /*11d0*/  CS2R.32 R60, SR_CgaSize ;  /* 0x00000000003c7805 */ /* 0x000fca0000008a00 */
[----:B------:R-:W-:-:S05]  /*11e0*/  IMAD R60, R60, -0xa0, RZ ;  /* 0xffffff603c3c7824 */ /* 0x000fca00078e02ff */
[----:B---3--:R-:W-:-:S14]  /*11f0*/  R2UR UR7, R60 ;  /* 0x000000003c0772ca */ /* 0x008fdc00000e0000 */
[----:B------:R-:W3:Y:S01]  /*1200*/  LDCU UR7, c[0x0][UR7+0x2b4] ;  /* 0x00005680070777ac */ /* 0x000ee20008000800 */
[----:B------:R-:W-:Y:S01]  /*1210*/  UISETP.NE.AND UP2, UPT, UR10, 0x2, UPT ;  /* 0x000000020a00788c */ /* 0x000fe2000bf45270 */
[----:B------:R-:W2:Y:S01]  /*1220*/  LDC R9, c[0x0][0xb24] ;  /* 0x0002c900ff097b82 */ /* 0x000ea20000000800 */
[----:B------:R-:W-:-:S05]  /*1230*/  CS2R.32 R58, SR_CgaSize ;  /* 0x00000000003a7805 */ /* 0x000fca0000008a00 */
[----:B------:R-:W-:-:S06]  /*1240*/  IMAD R58, R58, -0xa0, RZ ;  /* 0xffffff603a3a7824 */ /* 0x000fcc00078e02ff */
[----:B------:R-:W4:Y:S08]  /*1250*/  LDC R58, c[0x0][R58+0x2a4] ;  /* 0x0000a9003a3a7b82 */ /* 0x000f300000000800 */
[----:B------:R-:W4:Y:S01]  /*1260*/  LDC R26, c[0x0][0xb24] ;  /* 0x0002c900ff1a7b82 */ /* 0x000f220000000800 */
[----:B-1----:R-:W-:Y:S01]  /*1270*/  I2FP.F32.U32 R4, R11 ;  /* 0x0000000b00047245 */ /* 0x002fe20000201000 */
[----:B------:R-:W-:-:S06]  /*1280*/  IMAD.MOV.U32 R21, RZ, RZ, R11 ;  /* 0x000000ffff157224 */ /* 0x000fcc00078e000b */
[----:B------:R-:W1:Y:S01]  /*1290*/  S2UR UR36, SR_CTAID.Z ;  /* 0x00000000002479c3 */ /* 0x000e620000002700 */
[----:B--2---:R-:W-:Y:S02]  /*12a0*/  ISETP.GE.AND P0, PT, R9, 0x1, PT ;  /* 0x000000010900780c */ /* 0x004fe40003f06270 */
[----:B------:R-:W-:Y:S01]  /*12b0*/  I2FP.F32.U32 R2, R20 ;  /* 0x0000001400027245 */ /* 0x000fe20000201000 */
[----:B------:R-:W-:-:S04]  /*12c0*/  FMUL R4, R4, UR8 ;  /* 0x0000000804047c20 */ /* 0x000fc80008400000 */
[----:B---3--:R-:W-:Y:S01]  /*12d0*/  FMUL R2, R2, UR7 ;  /* 0x0000000702027c20 */ /* 0x008fe20008400000 */
[----:B------:R-:W2:Y:S01]  /*12e0*/  F2I.U32.TRUNC.NTZ R60, R4 ;  /* 0x00000004003c7305 */ /* 0x000ea2000020f000 */
[----:B------:R-:W3:Y:S07]  /*12f0*/  LDCU UR7, c[0x0][0xb30] ;  /* 0x00016600ff0777ac */ /* 0x000eee0008000800 */
[----:B------:R-:W1:Y:S01]  /*1300*/  F2I.U32.TRUNC.NTZ R3, R2 ;  /* 0x0000000200037305 */ /* 0x000e62000020f000 */
[----:B--2---:R-:W-:-:S04]  /*1310*/  IMAD.MOV R60, RZ, RZ, -R60 ;  /* 0x000000ffff3c7224 */ /* 0x004fc800078e0a3c */
[----:B----4-:R-:W-:Y:S01]  /*1320*/  IMAD R60, R0, R60, R11 ;  /* 0x0000003c003c7224 */ /* 0x010fe200078e020b */
[----:B------:R-:W-:Y:S01]  /*1330*/  PRMT R0, RZ, 0x7610, R0 ;  /* 0x00007610ff007816 */ /* 0x000fe20000000000 */
[----:B---3--:R-:W-:Y:S01]  /*1340*/  UISETP.NE.AND UP3, UPT, UR7, 0x1, UPT ;  /* 0x000000010700788c */ /* 0x008fe2000bf65270 */
[----:B-1----:R-:W-:-:S05]  /*1350*/  IADD3 R3, PT, PT, -R3, RZ, RZ ;  /* 0x000000ff03037210 */ /* 0x002fca0007ffe1ff */
[----:B------:R-:W-:Y:S01]  /*1360*/  IMAD R58, R58, R3, R20 ;  /* 0x000000033a3a7224 */ /* 0x000fe200078e0214 */
[----:B------:R-:W-:Y:S06]  /*1370*/  BRA.U UP4, `(.L_x_18) ;  /* 0x0000000104247547 */ /* 0x000fec000b800000 */
[----:B------:R-:W-:Y:S01]  /*1380*/  ISETP.NE.AND P1, PT, R58, RZ, PT ;  /* 0x000000ff3a00720c */ /* 0x000fe20003f25270 */
[----:B------:R-:W-:Y:S01]  /*1390*/  IMAD.MOV.U32 R0, RZ, RZ, 0x3 ;  /* 0x00000003ff007424 */ /* 0x000fe200078e00ff */
[C---:B------:R-:W-:Y:S02]  /*13a0*/  LOP3.LUT R3, R60.reuse, 0xfffffffe, RZ, 0xc0, !PT ;  /* 0xfffffffe3c037812 */ /* 0x040fe400078ec0ff */
[----:B------:R-:W-:Y:S02]  /*13b0*/  ISETP.LT.U32.OR P1, PT, R60, 0x2, !P1 ;  /* 0x000000023c00780c */ /* 0x000fe40004f21470 */
[----:B------:R-:W-:Y:S02]  /*13c0*/  SHF.L.U32 R0, R0, R3, RZ ;  /* 0x0000000300007219 */ /* 0x000fe400000006ff */
[----:B------:R-:W-:Y:S02]  /*13d0*/  SEL R5, RZ, 0x1, !P1 ;  /* 0x00000001ff057807 */ /* 0x000fe40004800000 */
[----:B------:R-:W-:-:S05]  /*13e0*/  SEL R2, RZ, 0x2, !P1 ;  /* 0x00000002ff027807 */ /* 0x000fca0004800000 */
[----:B------:R-:W-:-:S05]  /*13f0*/  IMAD.IADD R2, R5, 0x1, R2 ;  /* 0x0000000105027824 */ /* 0x000fca00078e0202 */
[----:B------:R-:W-:Y:S02]  /*1400*/  PRMT R8, R2, 0x7610, R8 ;  /* 0x0000761002087816 */ /* 0x000fe40000000008 */
.L_x_18:
[----:B------:R-:W-:Y:S05]  /*1410*/  @!P0 BRA `(.L_x_19) ;  /* 0x0000000000b88947 */ /* 0x000fea0003800000 */
[----:B------:R-:W1:Y:S01]  /*1420*/  LDC.64 R4, c[0x0][0xb18] ;  /* 0x0002c600ff047b82 */ /* 0x000e620000000a00 */
[----:B------:R-:W-:-:S07]  /*1430*/  ISETP.NE.AND P0, PT, R9, 0x1, PT ;  /* 0x000000010900780c */ /* 0x000fce0003f05270 */
[----:B------:R-:W2:Y:S08]  /*1440*/  LDC R14, c[0x0][0xb0c] ;  /* 0x0002c300ff0e7b82 */ /* 0x000eb00000000800 */
[----:B------:R-:W3:Y:S08]  /*1450*/  LDC R13, c[0x0][0x370] ;  /* 0x0000dc00ff0d7b82 */ /* 0x000ef00000000800 */
[----:B------:R-:W4:Y:S01]  /*1460*/  LDC R16, c[0x0][0x374] ;  /* 0x0000dd00ff107b82 */ /* 0x000f220000000800 */
[----:B-1----:R-:W-:-:S07]  /*1470*/  ISETP.NE.AND P1, PT, R4, 0x1, PT ;  /* 0x000000010400780c */ /* 0x002fce0003f25270 */
[----:B------:R-:W3:Y:S01]  /*1480*/  LDC.64 R6, c[0x0][0xb10] ;  /* 0x0002c400ff067b82 */ /* 0x000ee20000000a00 */
[----:B--2---:R-:W-:-:S07]  /*1490*/  ISETP.NE.AND P2, PT, R14, 0x1, PT ;  /* 0x000000010e00780c */ /* 0x004fce0003f45270 */
[----:B------:R-:W1:Y:S08]  /*14a0*/  LDC R12, c[0x0][0xb20] ;  /* 0x0002c800ff0c7b82 */ /* 0x000e700000000800 */
[----:B------:R-:W2:Y:S01]  /*14b0*/  LDC.64 R2, c[0x0][0xb28] ;  /* 0x0002ca00ff027b82 */ /* 0x000ea20000000a00 */
[----:B----4-:R-:W-:-:S04]  /*14c0*/  IMAD.HI.U32 R15, R16, R5, RZ ;  /* 0x00000005100f7227 */ /* 0x010fc800078e00ff */
[----:B------:R-:W-:-:S04]  /*14d0*/  IMAD.HI.U32 R5, R20, R5, RZ ;  /* 0x0000000514057227 */ /* 0x000fc800078e00ff */
[----:B---3--:R-:W-:-:S04]  /*14e0*/  IMAD.HI.U32 R18, R13, R6, RZ ;  /* 0x000000060d127227 */ /* 0x008fc800078e00ff */
[C---:B------:R-:W-:Y:S01]  /*14f0*/  IMAD.HI.U32 R22, R11.reuse, R6, RZ ;  /* 0x000000060b167227 */ /* 0x040fe200078e00ff */
[-C--:B------:R-:W-:Y:S02]  /*1500*/  @P2 SHF.R.U32.HI R13, RZ, R7.reuse, R18 ;  /* 0x00000007ff0d2219 */ /* 0x080fe40000011612 */
[-C--:B-1----:R-:W-:Y:S02]  /*1510*/  @P1 SHF.R.U32.HI R16, RZ, R12.reuse, R15 ;  /* 0x0000000cff101219 */ /* 0x082fe4000001160f */
[----:B------:R-:W-:Y:S02]  /*1520*/  SHF.R.U32.HI R5, RZ, R12, R5 ;  /* 0x0000000cff057219 */ /* 0x000fe40000011605 */
[----:B------:R-:W-:Y:S02]  /*1530*/  SHF.R.U32.HI R22, RZ, R7, R22 ;  /* 0x00000007ff167219 */ /* 0x000fe40000011616 */
[----:B------:R-:W-:Y:S01]  /*1540*/  SEL R5, R20, R5, !P1 ;  /* 0x0000000514057207 */ /* 0x000fe20004800000 */
[----:B--2---:R-:W-:Y:S01]  /*1550*/  IMAD.HI.U32 R18, R16, R2, RZ ;  /* 0x0000000210127227 */ /* 0x004fe200078e00ff */
[----:B------:R-:W-:-:S02]  /*1560*/  SEL R21, R11, R22, !P2 ;  /* 0x000000160b157207 */ /* 0x000fc40005000000 */
[----:B------:R-:W-:Y:S01]  /*1570*/  IADD3 R7, PT, PT, -R5, RZ, RZ ;  /* 0x000000ff05077210 */ /* 0x000fe20007ffe1ff */
[----:B------:R-:W-:Y:S01]  /*1580*/  IMAD.HI.U32 R6, R13, R2, RZ ;  /* 0x000000020d067227 */ /* 0x000fe200078e00ff */
[----:B------:R-:W-:-:S03]  /*1590*/  @P0 SHF.R.U32.HI R16, RZ, R3, R18 ;  /* 0x00000003ff100219 */ /* 0x000fc60000011612 */
[----:B------:R-:W-:Y:S01]  /*15a0*/  IMAD R7, R4, R7, R20 ;  /* 0x0000000704077224 */ /* 0x000fe200078e0214 */
[----:B------:R-:W-:Y:S01]  /*15b0*/  @P0 SHF.R.U32.HI R13, RZ, R3, R6 ;  /* 0x00000003ff0d0219 */ /* 0x000fe20000011606 */
[----:B------:R-:W-:-:S04]  /*15c0*/  IMAD R16, R16, R9, RZ ;  /* 0x0000000910107224 */ /* 0x000fc800078e02ff */
[----:B------:R-:W-:Y:S01]  /*15d0*/  IMAD R6, R13, R9, RZ ;  /* 0x000000090d067224 */ /* 0x000fe200078e02ff */
[----:B------:R-:W-:-:S04]  /*15e0*/  ISETP.GE.AND P1, PT, R5, R16, PT ;  /* 0x000000100500720c */ /* 0x000fc80003f26270 */
[----:B------:R-:W-:Y:S01]  /*15f0*/  ISETP.GE.OR P1, PT, R21, R6, P1 ;  /* 0x000000061500720c */ /* 0x000fe20000f26670 */
[----:B------:R-:W-:-:S05]  /*1600*/  IMAD.HI.U32 R6, R5, R2, RZ ;  /* 0x0000000205067227 */ /* 0x000fca00078e00ff */
[----:B------:R-:W-:-:S04]  /*1610*/  SHF.R.U32.HI R6, RZ, R3, R6 ;  /* 0x00000003ff067219 */ /* 0x000fc80000011606 */
[----:B------:R-:W-:-:S03]  /*1620*/  SEL R6, R5, R6, !P0 ;  /* 0x0000000605067207 */ /* 0x000fc60004000000 */
[----:B------:R-:W-:Y:S01]  /*1630*/  @!P1 IMAD.HI.U32 R12, R21, R2, RZ ;  /* 0x00000002150c9227 */ /* 0x000fe200078e00ff */
[----:B------:R-:W-:-:S04]  /*1640*/  IADD3 R2, PT, PT, -R6, RZ, RZ ;  /* 0x000000ff06027210 */ /* 0x000fc80007ffe1ff */
[----:B------:R-:W-:Y:S01]  /*1650*/  @!P1 SHF.R.U32.HI R12, RZ, R3, R12 ;  /* 0x00000003ff0c9219 */ /* 0x000fe2000001160c */
[----:B------:R-:W-:-:S03]  /*1660*/  IMAD R2, R9, R2, R5 ;  /* 0x0000000209027224 */ /* 0x000fc600078e0205 */
[----:B------:R-:W-:-:S05]  /*1670*/  @!P1 SEL R3, R21, R12, !P0 ;  /* 0x0000000c15039207 */ /* 0x000fca0004000000 */
[--C-:B------:R-:W-:Y:S02]  /*1680*/  @!P1 IMAD.IADD R6, R6, 0x1, -R3.reuse ;  /* 0x0000000106069824 */ /* 0x100fe400078e0a03 */
[----:B------:R-:W-:Y:S01]  /*1690*/  @!P1 IMAD R3, R2, R13, R3 ;  /* 0x0000000d02039224 */ /* 0x000fe200078e0203 */
[----:B------:R-:W-:Y:S01]  /*16a0*/  IADD3 R2, PT, PT, -R21, RZ, RZ ;  /* 0x000000ff15027210 */ /* 0x000fe20007ffe1ff */
[----:B------:R-:W-:Y:S02]  /*16b0*/  @!P1 IMAD R5, R6, R9, R21 ;  /* 0x0000000906059224 */ /* 0x000fe400078e0215 */
[----:B------:R-:W-:Y:S02]  /*16c0*/  @!P1 IMAD.MOV.U32 R21, RZ, RZ, R3 ;  /* 0x000000ffff159224 */ /* 0x000fe400078e0003 */
[----:B------:R-:W-:Y:S02]  /*16d0*/  IMAD R2, R14, R2, R11 ;  /* 0x000000020e027224 */ /* 0x000fe400078e020b */
[----:B------:R-:W-:-:S02]  /*16e0*/  IMAD R20, R5, R4, R7 ;  /* 0x0000000405147224 */ /* 0x000fc400078e0207 */
[----:B------:R-:W-:Y:S02]  /*16f0*/  IMAD R21, R21, R14, R2 ;  /* 0x0000000e15157224 */ /* 0x000fe400078e0202 */
.L_x_19:
[----:B------:R-:W-:Y:S05]  /*1700*/  BRA.U UP3, `(.L_x_20) ;  /* 0x0000000103407547 */ /* 0x000fea000b800000 */
[----:B------:R-:W1:Y:S08]  /*1710*/  LDC.64 R4, c[0x0][0xb10] ;  /* 0x0002c400ff047b82 */ /* 0x000e700000000a00 */
[----:B------:R-:W2:Y:S08]  /*1720*/  LDC.64 R2, c[0x0][0xb18] ;  /* 0x0002c600ff027b82 */ /* 0x000eb00000000a00 */
[----:B------:R-:W3:Y:S08]  /*1730*/  LDC R6, c[0x0][0xb20] ;  /* 0x0002c800ff067b82 */ /* 0x000ef00000000800 */
[----:B------:R-:W4:Y:S01]  /*1740*/  LDC R12, c[0x0][0xb0c] ;  /* 0x0002c300ff0c7b82 */ /* 0x000f220000000800 */
[----:B-1----:R-:W-:-:S05]  /*1750*/  IMAD.HI.U32 R4, R21, R4, RZ ;  /* 0x0000000415047227 */ /* 0x002fca00078e00ff */
[----:B------:R-:W-:Y:S01]  /*1760*/  SHF.R.U32.HI R4, RZ, R5, R4 ;  /* 0x00000005ff047219 */ /* 0x000fe20000011604 */
[----:B--2---:R-:W-:Y:S01]  /*1770*/  IMAD.HI.U32 R3, R20, R3, RZ ;  /* 0x0000000314037227 */ /* 0x004fe200078e00ff */
[----:B------:R-:W-:-:S04]  /*1780*/  ISETP.NE.AND P0, PT, R2, 0x1, PT ;  /* 0x000000010200780c */ /* 0x000fc80003f05270 */
[----:B---3--:R-:W-:-:S04]  /*1790*/  SHF.R.U32.HI R3, RZ, R6, R3 ;  /* 0x00000006ff037219 */ /* 0x008fc80000011603 */
[----:B------:R-:W-:Y:S02]  /*17a0*/  SEL R3, R20, R3, !P0 ;  /* 0x0000000314037207 */ /* 0x000fe40004000000 */
[----:B----4-:R-:W-:-:S04]  /*17b0*/  ISETP.NE.AND P1, PT, R12, 0x1, PT ;  /* 0x000000010c00780c */ /* 0x010fc80003f25270 */
[----:B------:R-:W-:-:S05]  /*17c0*/  SEL R6, R21, R4, !P1 ;  /* 0x0000000415067207 */ /* 0x000fca0004800000 */
[----:B------:R-:W-:Y:S02]  /*17d0*/  IMAD.IADD R4, R3, 0x1, -R6 ;  /* 0x0000000103047824 */ /* 0x000fe400078e0a06 */
[----:B------:R-:W-:Y:S02]  /*17e0*/  IMAD.IADD R3, R6, 0x1, -R3 ;  /* 0x0000000106037824 */ /* 0x000fe400078e0a03 */
[----:B------:R-:W-:Y:S02]  /*17f0*/  IMAD R21, R4, R12, R21 ;  /* 0x0000000c04157224 */ /* 0x000fe400078e0215 */
[----:B------:R-:W-:Y:S02]  /*1800*/  IMAD R20, R3, R2, R20 ;  /* 0x0000000203147224 */ /* 0x000fe400078e0214 */
.L_x_20:
[----:B------:R-:W-:Y:S05]  /*1810*/  BRA.U !UP1, `(.L_x_21) ;  /* 0x00000001090c7547 */ /* 0x000fea000b800000 */
[----:B------:R-:W-:Y:S01]  /*1820*/  UCGABAR_WAIT ;  /* 0x0000000000007dc7 */ /* 0x000fe20008000000 */
[----:B------:R-:W-:Y:S01]  /*1830*/  CCTL.IVALL ;  /* 0x00000000ff00798f */ /* 0x000fe20002000000 */
[----:B------:R-:W-:Y:S05]  /*1840*/  BRA `(.L_x_22) ;  /* 0x0000000000047947 */ /* 0x000fea0003800000 */
.L_x_21:
[----:B------:R-:W-:Y:S06]  /*1850*/  BAR.SYNC.DEFER_BLOCKING 0x0 ;  /* 0x0000000000007b1d */ /* 0x000fec0000010000 */
.L_x_22:
[----:B------:R-:W-:Y:S05]  /*1860*/  BRA.U UP2, `(.L_x_23) ;  /* 0x0000001d02c07547 */ /* 0x000fea000b800000 */
[----:B------:R-:W1:Y:S01]  /*1870*/  LDCU UR4, c[0x0][0x38c] ;  /* 0x00007180ff0477ac */ /* 0x000e620008000800 */
[----:B------:R-:W2:Y:S01]  /*1880*/  LDC R9, c[0x0][0x370] ;  /* 0x0000dc00ff097b82 */ /* 0x000ea20000000800 */
[----:B------:R-:W-:Y:S01]  /*1890*/  IMAD.SHL.U32 R16, R11, 0x40, RZ ;  /* 0x000000400b107824 */ /* 0x000fe200078e00ff */
[----:B------:R-:W-:Y:S01]  /*18a0*/  PLOP3.LUT P1, PT, PT, PT, UP5, 0x80, 0x8 ;  /* 0x000000000008781c */ /* 0x000fe20003f2f058 */
[----:B------:R-:W-:Y:S01]  /*18b0*/  HFMA2 R12, -RZ, RZ, 0, 0 ;  /* 0x00000000ff0c7431 */ /* 0x000fe200000001ff */
[----:B------:R-:W-:Y:S01]  /*18c0*/  UISETP.NE.AND UP1, UPT, UR10, URZ, UPT ;  /* 0x000000ff0a00728c */ /* 0x000fe2000bf25270 */
[----:B------:R-:W-:Y:S01]  /*18d0*/  ISETP.NE.AND P4, PT, R10, RZ, P5 ;  /* 0x000000ff0a00720c */ /* 0x000fe20002f85270 */
[----:B------:R-:W-:Y:S01]  /*18e0*/  IMAD.MOV.U32 R15, RZ, RZ, 0x1 ;  /* 0x00000001ff0f7424 */ /* 0x000fe200078e00ff */
[----:B------:R-:W-:Y:S01]  /*18f0*/  PLOP3.LUT P1, PT, P1, PT, PT, 0x8, 0x80 ;  /* 0x000000000080781c */ /* 0x000fe20000f2e170 */
[----:B------:R-:W3:Y:S01]  /*1900*/  LDC R0, c[0x0][0x374] ;  /* 0x0000dd00ff007b82 */ /* 0x000ee20000000800 */
[----:B------:R-:W-:Y:S01]  /*1910*/  IMAD.MOV.U32 R14, RZ, RZ, RZ ;  /* 0x000000ffff0e7224 */ /* 0x000fe200078e00ff */
[----:B------:R-:W-:Y:S01]  /*1920*/  MOV R8, 0x1 ;  /* 0x0000000100087802 */ /* 0x000fe20000000f00 */
[----:B------:R-:W-:Y:S01]  /*1930*/  IMAD.MOV.U32 R10, RZ, RZ, RZ ;  /* 0x000000ffff0a7224 */ /* 0x000fe200078e00ff */
[----:B------:R-:W-:Y:S01]  /*1940*/  LOP3.LUT R16, R16, 0x40, RZ, 0xc0, !PT ;  /* 0x0000004010107812 */ /* 0x000fe200078ec0ff */
[----:B------:R-:W4:Y:S01]  /*1950*/  LDCU.64 UR14, c[0x0][0x348] ;  /* 0x00006900ff0e77ac */ /* 0x000f220008000a00 */
[----:B-1----:R-:W-:-:S02]  /*1960*/  UIADD3 UR5, UPT, UPT, UR4, 0x1f, URZ ;  /* 0x0000001f04057890 */ /* 0x002fc4000fffe0ff */
[----:B------:R-:W-:Y:S02]  /*1970*/  USEL UR22, UR6, 0x2, UP1 ;  /* 0x0000000206167887 */ /* 0x000fe40008800000 */
[----:B------:R-:W-:Y:S01]  /*1980*/  USHF.R.S32.HI UR7, URZ, 0x1f, UR5 ;  /* 0x0000001fff077899 */ /* 0x000fe20008011405 */
[----:B------:R-:W-:-:S03]  /*1990*/  UMOV UR23, URZ ;  /* 0x000000ff00177c82 */ /* 0x000fc60008000000 */
[----:B------:R-:W-:Y:S02]  /*19a0*/  ULEA.HI UR7, UR7, UR5, URZ, 0x5 ;  /* 0x0000000507077291 */ /* 0x000fe4000f8f28ff */
[----:B------:R-:W-:Y:S02]  /*19b0*/  UIADD3 UR5, UPT, UPT, UR4, -0x1, URZ ;  /* 0xffffffff04057890 */ /* 0x000fe4000fffe0ff */
[----:B------:R-:W-:Y:S02]  /*19c0*/  USHF.R.S32.HI UR7, URZ, 0x5, UR7 ;  /* 0x00000005ff077899 */ /* 0x000fe40008011407 */
[----:B------:R-:W-:Y:S02]  /*19d0*/  UISETP.GE.U32.AND UP2, UPT, UR5, -0x3f, UPT ;  /* 0xffffffc10500788c */ /* 0x000fe4000bf46070 */
[----:B------:R-:W-:Y:S02]  /*19e0*/  UISETP.LT.U32.AND UP0, UPT, UR7, 0x1a, UPT ;  /* 0x0000001a0700788c */ /* 0x000fe4000bf01070 */
[----:B------:R-:W-:-:S02]  /*19f0*/  UIADD3 UR4, UPT, UPT, UR4, 0x3e, URZ ;  /* 0x0000003e04047890 */ /* 0x000fc4000fffe0ff */
[----:B------:R-:W-:-:S04]  /*1a00*/  USEL UR5, UR7, 0x1a, UP0 ;  /* 0x0000001a07057887 */ /* 0x000fc80008000000 */
[----:B------:R-:W-:Y:S02]  /*1a10*/  UIADD3 UR21, UPT, UPT, UR5, -0x1, URZ ;  /* 0xffffffff05157890 */ /* 0x000fe4000fffe0ff */
[----:B------:R-:W-:Y:S02]  /*1a20*/  @UP2 UIADD3 UR21, UPT, UPT, UR5, URZ, URZ ;  /* 0x000000ff05152290 */ /* 0x000fe4000fffe0ff */
[----:B------:R-:W-:Y:S02]  /*1a30*/  UIADD3 UR24, UPT, UPT, UR7, -UR5, URZ ;  /* 0x8000000507187290 */ /* 0x000fe4000fffe0ff */
[----:B------:R-:W-:Y:S02]  /*1a40*/  UIADD3 UR13, UPT, UPT, UR21, 0x1, URZ ;  /* 0x00000001150d7890 */ /* 0x000fe4000fffe0ff */
[----:B--2-4-:R-:W-:-:S12]  /*1a50*/  UIADD3 UR21, UPT, UPT, -UR21, URZ, URZ ;  /* 0x000000ff15157290 */ /* 0x014fd8000fffe1ff */
.L_x_43:
[----:B------:R-:W-:Y:S01]  /*1a60*/  UISETP.NE.AND UP0, UPT, UR37, URZ, UPT ;  /* 0x000000ff2500728c */ /* 0x000fe2000bf05270 */
[----:B------:R-:W1:Y:S08]  /*1a70*/  S2UR UR37, SR_CgaCtaId ;  /* 0x00000000002579c3 */ /* 0x000e700000008800 */
[----:B------:R-:W-:Y:S05]  /*1a80*/  BRA.U UP0, `(.L_x_24) ;  /* 0x0000000100347547 */ /* 0x000fea000b800000 */
[----:B------:R-:W2:Y:S01]  /*1a90*/  S2R R2, SR_CgaCtaId ;  /* 0x0000000000027919 */ /* 0x000ea20000008800 */
[----:B------:R-:W-:-:S04]  /*1aa0*/  MOV R3, 0x400 ;  /* 0x0000040000037802 */ /* 0x000fc80000000f00 */
[----:B--2---:R-:W-:Y:S02]  /*1ab0*/  LEA R3, R2, R3, 0x18 ;  /* 0x0000000302037211 */ /* 0x004fe400078ec0ff */
[----:B------:R-:W-:-:S03]  /*1ac0*/  SHF.L.U32 R2, R8, 0x1f, RZ ;  /* 0x0000001f08027819 */ /* 0x000fc600000006ff */
[----:B------:R-:W-:-:S04]  /*1ad0*/  IMAD R3, R10, 0x8, R3 ;  /* 0x000000080a037824 */ /* 0x000fc800078e0203 */
[----:B------:R-:W2:Y:S02]  /*1ae0*/  SYNCS.PHASECHK.TRANS64.TRYWAIT P0, [R3+URZ+0x260], R2 ;  /* 0x00026002030075a7 */ /* 0x000ea400080011ff */
[----:B--2---:R-:W-:Y:S05]  /*1af0*/  @!P0 BRA `(.L_x_25) ;  /* 0x0000007800e08947 */ /* 0x004fea0003800000 */
.L_x_172:
[----:B------:R-:W-:Y:S01]  /*1b00*/  VIADD R10, R10, 0x1 ;  /* 0x000000010a0a7836 */ /* 0x000fe20000000000 */
[----:B------:R2:W-:Y:S04]  /*1b10*/  SYNCS.ARRIVE.TRANS64.A1T0 RZ, [R3+URZ+0x250], RZ ;  /* 0x000250ff03ff79a7 */ /* 0x0005e800081000ff */
[----:B------:R-:W-:-:S04]  /*1b20*/  ISETP.NE.AND P0, PT, R10, 0x2, PT ;  /* 0x000000020a00780c */ /* 0x000fc80003f05270 */
[----:B------:R-:W-:Y:S02]  /*1b30*/  SEL R10, R10, RZ, P0 ;  /* 0x000000ff0a0a7207 */ /* 0x000fe40000000000 */
[----:B--2---:R-:W-:-:S04]  /*1b40*/  SEL R3, RZ, 0x1, P0 ;  /* 0x00000001ff037807 */ /* 0x004fc80000000000 */
[----:B------:R-:W-:-:S07]  /*1b50*/  LOP3.LUT R8, R8, R3, RZ, 0x3c, !PT ;  /* 0x0000000308087212 */ /* 0x000fce00078e3cff */
.L_x_24:
[----:B------:R-:W-:Y:S01]  /*1b60*/  UMOV UR6, 0x400 ;  /* 0x0000040000067882 */ /* 0x000fe20000000000 */
[----:B------:R-:W-:Y:S01]  /*1b70*/  LEA.HI R3, R21, R21, RZ, 0x1 ;  /* 0x0000001515037211 */ /* 0x000fe200078f08ff */
[----:B-1----:R-:W-:Y:S01]  /*1b80*/  ULEA UR6, UR37, UR6, 0x18 ;  /* 0x0000000625067291 */ /* 0x002fe2000f8ec0ff */
[----:B------:R-:W-:Y:S01]  /*1b90*/  SHF.L.U32 R2, R15, 0x1f, RZ ;  /* 0x0000001f0f027819 */ /* 0x000fe200000006ff */
[----:B------:R-:W-:Y:S01]  /*1ba0*/  UISETP.GE.U32.AND UP0, UPT, UR4, 0x3f, UPT ;  /* 0x0000003f0400788c */ /* 0x000fe2000bf06070 */
[C---:B------:R-:W-:Y:S01]  /*1bb0*/  R2UR UR9, R16.reuse ;  /* 0x00000000100972ca */ /* 0x040fe200000e0000 */
[----:B------:R-:W-:Y:S01]  /*1bc0*/  ULEA UR8, UR23, UR6, 0x3 ;  /* 0x0000000617087291 */ /* 0x000fe2000f8e18ff */
[----:B------:R-:W-:Y:S01]  /*1bd0*/  IMAD.SHL.U32 R3, R3, 0x40, RZ ;  /* 0x0000004003037824 */ /* 0x000fe200078e00ff */
[----:B------:R-:W-:Y:S01]  /*1be0*/  R2UR UR11, R16 ;  /* 0x00000000100b72ca */ /* 0x000fe200000e0000 */
[----:B------:R-:W-:-:S03]  /*1bf0*/  UMOV UR25, URZ ;  /* 0x000000ff00197c82 */ /* 0x000fc60008000000 */
[----:B------:R-:W-:-:S03]  /*1c00*/  R2UR UR35, R3 ;  /* 0x00000000032372ca */ /* 0x000fc600000e0000 */
[----:B------:R1:W2:Y:S01]  /*1c10*/  SYNCS.PHASECHK.TRANS64.TRYWAIT P0, [UR8+0xd0], R2 ;  /* 0x0000d002ff0075a7 */ /* 0x0002a20008001108 */
[----:B------:R-:W-:-:S09]  /*1c20*/  R2UR UR8, R20 ;  /* 0x00000000140872ca */ /* 0x000fd200000e0000 */
[----:B------:R-:W-:-:S04]  /*1c30*/  ULOP3.LUT UR35, UR9, 0xffffff80, UR35, 0xf8, !UPT ;  /* 0xffffff8009237892 */ /* 0x000fc8000f8ef823 */
[----:B------:R-:W-:Y:S01]  /*1c40*/  ULEA UR11, UR8, UR11, 0x7 ;  /* 0x0000000b080b7291 */ /* 0x000fe2000f8e38ff */
[----:B------:R-:W-:Y:S11]  /*1c50*/  BRA.U !UP0, `(.L_x_26) ;  /* 0x0000000108bc7547 */ /* 0x000ff6000b800000 */
[----:B------:R-:W-:Y:S01]  /*1c60*/  UMOV UR16, UR21 ;  /* 0x0000001500107c82 */ /* 0x000fe20008000000 */
[----:B------:R-:W-:Y:S01]  /*1c70*/  UMOV UR17, UR23 ;  /* 0x0000001700117c82 */ /* 0x000fe20008000000 */
[----:B------:R-:W-:-:S05]  /*1c80*/  UMOV UR34, URZ ;  /* 0x000000ff00227c82 */ /* 0x000fca0008000000 */
.L_x_32:
[----:B------:R-:W-:Y:S01]  /*1c90*/  ULEA UR33, UR17, UR6, 0x3 ;  /* 0x0000000611217291 */ /* 0x000fe2000f8e18ff */
[----:B------:R-:W-:Y:S01]  /*1ca0*/  @P5 MOV R3, 0x4000 ;  /* 0x0000400000035802 */ /* 0x000fe20000000f00 */
[----:B-12-4-:R-:W-:Y:S10]  /*1cb0*/  @P0 BRA `(.L_x_27) ;  /* 0x00000000000c0947 */ /* 0x016ff40003800000 */
[----:B------:R-:W-:-:S04]  /*1cc0*/  SHF.L.U32 R5, R15, 0x1f, RZ ;  /* 0x0000001f0f057819 */ /* 0x000fc800000006ff */
[----:B------:R-:W2:Y:S02]  /*1cd0*/  SYNCS.PHASECHK.TRANS64.TRYWAIT P0, [UR33+0xd0], R5 ;  /* 0x0000d005ff0075a7 */ /* 0x000ea40008001121 */
[----:B--2---:R-:W-:Y:S05]  /*1ce0*/  @!P0 BRA `(.L_x_28) ;  /* 0x0000007800788947 */ /* 0x004fea0003800000 */
.L_x_27:
[----:B------:R2:W-:Y:S01]  /*1cf0*/  @P5 SYNCS.ARRIVE.TRANS64 RZ, [UR33], R3 ;  /* 0x00000003ffff59a7 */ /* 0x0005e20008000021 */
[----:B------:R-:W-:Y:S02]  /*1d00*/  ULOP3.LUT UR8, UR22, 0x2, URZ, 0xfc, !UPT ;  /* 0x0000000216087892 */ /* 0x000fe4000f8efcff */
[----:B------:R-:W-:Y:S02]  /*1d10*/  UIADD3 UR16, UPT, UPT, UR16, 0x1, URZ ;  /* 0x0000000110107890 */ /* 0x000fe4000fffe0ff */
[----:B------:R-:W-:Y:S02]  /*1d20*/  UISETP.NE.AND UP0, UPT, UR8, 0x2, UPT ;  /* 0x000000020800788c */ /* 0x000fe4000bf05270 */
[----:B------:R-:W-:-:S07]  /*1d30*/  UISETP.NE.AND UP2, UPT, UR16, 0x1, UPT ;  /* 0x000000011000788c */ /* 0x000fce000bf45270 */
[----:B------:R-:W-:Y:S05]  /*1d40*/  BRA.U UP0, `(.L_x_29) ;  /* 0x0000000100047547 */ /* 0x000fea000b800000 */
[----:B------:R-:W-:Y:S05]  /*1d50*/  BPT.TRAP 0x1 ;  /* 0x000000040000795c */ /* 0x000fea0000300000 */
.L_x_29:
[----:B------:R-:W-:Y:S04]  /*1d60*/  BSSY.RECONVERGENT B0, `(.L_x_30) ;  /* 0x0000003000007945 */ /* 0x000fe80003800200 */
[----:B------:R-:W-:Y:S05]  /*1d70*/  @!P4 BRA `(.L_x_31) ;  /* 0x000000000004c947 */ /* 0x000fea0003800000 */
[----:B------:R-:W-:Y:S05]  /*1d80*/  BPT.TRAP 0x1 ;  /* 0x000000040000795c */ /* 0x000fea0000300000 */
.L_x_31:
[----:B------:R-:W-:Y:S05]  /*1d90*/  BSYNC.RECONVERGENT B0 ;  /* 0x0000000000007941 */ /* 0x000fea0003800200 */
.L_x_30:
[----:B------:R-:W-:Y:S02]  /*1da0*/  UIADD3 UR23, UPT, UPT, UR17, 0x1, URZ ;  /* 0x0000000111177890 */ /* 0x000fe4000fffe0ff */
[----:B------:R-:W-:Y:S02]  /*1db0*/  UIADD3 UR28, UP1, UPT, UR14, 0x80, URZ ;  /* 0x000000800e1c7890 */ /* 0x000fe4000ff3e0ff */
[----:B------:R-:W-:Y:S02]  /*1dc0*/  UISETP.NE.AND UP0, UPT, UR23, 0x1a, UPT ;  /* 0x0000001a1700788c */ /* 0x000fe4000bf05270 */
[----:B------:R-:W-:Y:S02]  /*1dd0*/  ULOP3.LUT UR33, UR33, 0xfefffff8, URZ, 0xc0, !UPT ;  /* 0xfefffff821217892 */ /* 0x000fe4000f8ec0ff */
[----:B------:R-:W-:Y:S02]  /*1de0*/  USEL UR9, URZ, 0x1, UP0 ;  /* 0x00000001ff097887 */ /* 0x000fe40008000000 */
[----:B------:R-:W-:-:S02]  /*1df0*/  USEL UR23, UR23, URZ, UP0 ;  /* 0x000000ff17177287 */ /* 0x000fc40008000000 */
[----:B------:R-:W-:Y:S02]  /*1e00*/  UIADD3 UR26, UP0, UPT, UR14, 0x180, URZ ;  /* 0x000001800e1a7890 */ /* 0x000fe4000ff1e0ff */
[----:B------:R-:W-:Y:S01]  /*1e10*/  ULEA UR8, UR23, UR6, 0x3 ;  /* 0x0000000617087291 */ /* 0x000fe2000f8e18ff */
[----:B------:R-:W-:Y:S01]  /*1e20*/  LOP3.LUT R15, R15, UR9, RZ, 0x3c, !PT ;  /* 0x000000090f0f7c12 */ /* 0x000fe2000f8e3cff */
[----:B------:R-:W-:Y:S02]  /*1e30*/  UIADD3.X UR29, UPT, UPT, URZ, UR15, URZ, UP1, !UPT ;  /* 0x0000000fff1d7290 */ /* 0x000fe40008ffe4ff */
[----:B------:R-:W-:Y:S01]  /*1e40*/  UIADD3.X UR27, UPT, UPT, URZ, UR15, URZ, UP0, !UPT ;  /* 0x0000000fff1b7290 */ /* 0x000fe200087fe4ff */
[----:B-1----:R-:W-:Y:S01]  /*1e50*/  SHF.L.U32 R2, R15, 0x1f, RZ ;  /* 0x0000001f0f027819 */ /* 0x002fe200000006ff */
[----:B------:R-:W-:Y:S01]  /*1e60*/  UMOV UR18, 0x0 ;  /* 0x0000000000127882 */ /* 0x000fe20000000000 */
[----:B------:R-:W-:Y:S01]  /*1e70*/  UMOV UR19, 0x10000000 ;  /* 0x1000000000137882 */ /* 0x000fe20000000000 */
[----:B------:R-:W-:Y:S01]  /*1e80*/  UMOV UR10, UR34 ;  /* 0x00000022000a7c82 */ /* 0x000fe20008000000 */
[----:B------:R4:W1:Y:S01]  /*1e90*/  SYNCS.PHASECHK.TRANS64.TRYWAIT P0, [UR8+0xd0], R2 ;  /* 0x0000d002ff0075a7 */ /* 0x0008620008001108 */
[----:B------:R-:W-:Y:S01]  /*1ea0*/  ULEA UR8, UR17, UR6, 0xc ;  /* 0x0000000611087291 */ /* 0x000fe2000f8e60ff */
[----:B------:R-:W-:Y:S01]  /*1eb0*/  UMOV UR12, UR36 ;  /* 0x00000024000c7c82 */ /* 0x000fe20008000000 */
[----:B------:R-:W-:-:S02]  /*1ec0*/  UMOV UR9, UR33 ;  /* 0x0000002100097c82 */ /* 0x000fc40008000000 */
[----:B------:R-:W-:Y:S02]  /*1ed0*/  UIADD3 UR32, UPT, UPT, UR8, 0x4400, URZ ;  /* 0x0000440008207890 */ /* 0x000fe4000fffe0ff */
[----:B------:R-:W-:Y:S01]  /*1ee0*/  UIADD3 UR8, UPT, UPT, UR8, 0x1e400, URZ ;  /* 0x0001e40008087890 */ /* 0x000fe2000fffe0ff */
[----:B------:R-:W-:Y:S01]  /*1ef0*/  UMOV UR25, UR13 ;  /* 0x0000000d00197c82 */ /* 0x000fe20008000000 */
[----:B------:R-:W-:-:S05]  /*1f00*/  UMOV UR17, UR23 ;  /* 0x0000001700117c82 */ /* 0x000fca0008000000 */
[----:B------:R2:W-:Y:S02]  /*1f10*/  UTMALDG.3D.2CTA [UR32], [UR28], desc[UR18] ;  /* 0x000012201c0075b4 */ /* 0x0005e40008211000 */
[----:B------:R4:W-:Y:S01]  /*1f20*/  UTMALDG.3D.2CTA [UR8], [UR26], desc[UR18] ;  /* 0x000012081a0075b4 */ /* 0x0009e20008211000 */
[----:B--2---:R-:W-:Y:S01]  /*1f30*/  UIADD3 UR34, UPT, UPT, UR34, 0x20, URZ ;  /* 0x0000002022227890 */ /* 0x004fe2000fffe0ff */
[----:B------:R-:W-:Y:S11]  /*1f40*/  BRA.U UP2, `(.L_x_32) ;  /* 0xfffffffd02507547 */ /* 0x000ff6000b83ffff */
.L_x_26:
[----:B----4-:R-:W-:Y:S01]  /*1f50*/  ULEA UR8, UR23, UR6, 0x3 ;  /* 0x0000000617087291 */ /* 0x010fe2000f8e18ff */
[----:B-1----:R-:W-:Y:S01]  /*1f60*/  SHF.L.U32 R2, R15, 0x1f, RZ ;  /* 0x0000001f0f027819 */ /* 0x002fe200000006ff */
[----:B------:R-:W-:Y:S01]  /*1f70*/  @!P1 SYNCS.ARRIVE.TRANS64.A1T0 RZ, [UR6+0x1e8], RZ ;  /* 0x0001e8ffffff99a7 */ /* 0x000fe20008100006 */
[----:B------:R-:W-:-:S06]  /*1f80*/  UISETP.GT.AND UP0, UPT, UR7, UR5, UPT ;  /* 0x000000050700728c */ /* 0x000fcc000bf04270 */
[----:B--2---:R1:W2:Y:S03]  /*1f90*/  SYNCS.PHASECHK.TRANS64.TRYWAIT P0, [UR8+0xd0], R2 ;  /* 0x0000d002ff0075a7 */ /* 0x0042a60008001108 */
[----:B------:R-:W-:Y:S05]  /*1fa0*/  BRA.U !UP0, `(.L_x_33) ;  /* 0x0000000108bc7547 */ /* 0x000fea000b800000 */
[----:B------:R-:W-:Y:S01]  /*1fb0*/  UIADD3 UR26, UPT, UPT, UR24, UR25, URZ ;  /* 0x00000019181a7290 */ /* 0x000fe2000fffe0ff */
[----:B------:R-:W-:-:S11]  /*1fc0*/  UMOV UR27, UR23 ;  /* 0x00000017001b7c82 */ /* 0x000fd60008000000 */
.L_x_39:
[----:B------:R-:W-:Y:S01]  /*1fd0*/  ULEA UR17, UR27, UR6, 0x3 ;  /* 0x000000061b117291 */ /* 0x000fe2000f8e18ff */
[----:B--2---:R-:W-:Y:S01]  /*1fe0*/  @P5 MOV R3, 0x4000 ;  /* 0x0000400000035802 */ /* 0x004fe20000000f00 */
[----:B-12---:R-:W-:Y:S10]  /*1ff0*/  @P0 BRA `(.L_x_34) ;  /* 0x00000000000c0947 */ /* 0x006ff40003800000 */
[----:B------:R-:W-:-:S04]  /*2000*/  SHF.L.U32 R5, R15, 0x1f, RZ ;  /* 0x0000001f0f057819 */ /* 0x000fc800000006ff */
[----:B------:R-:W2:Y:S02]  /*2010*/  SYNCS.PHASECHK.TRANS64.TRYWAIT P0, [UR17+0xd0], R5 ;  /* 0x0000d005ff0075a7 */ /* 0x000ea40008001111 */
[----:B--2---:R-:W-:Y:S05]  /*2020*/  @!P0 BRA `(.L_x_35) ;  /* 0x0000007400c08947 */ /* 0x004fea0003800000 */
.L_x_34:
[----:B------:R2:W-:Y:S01]  /*2030*/  @P5 SYNCS.ARRIVE.TRANS64 RZ, [UR17], R3 ;  /* 0x00000003ffff59a7 */ /* 0x0005e20008000011 */
[----:B------:R-:W-:-:S04]  /*2040*/  ULOP3.LUT UR8, UR22, 0x2, URZ, 0xfc, !UPT ;  /* 0x0000000216087892 */ /* 0x000fc8000f8efcff */
[----:B------:R-:W-:-:S09]  /*2050*/  UISETP.NE.AND UP0, UPT, UR8, 0x2, UPT ;  /* 0x000000020800788c */ /* 0x000fd2000bf05270 */
[----:B------:R-:W-:Y:S05]  /*2060*/  BRA.U UP0, `(.L_x_36) ;  /* 0x0000000100047547 */ /* 0x000fea000b800000 */
[----:B------:R-:W-:Y:S05]  /*2070*/  BPT.TRAP 0x1 ;  /* 0x000000040000795c */ /* 0x000fea0000300000 */
.L_x_36:
[----:B------:R-:W-:Y:S04]  /*2080*/  BSSY.RECONVERGENT B0, `(.L_x_37) ;  /* 0x0000003000007945 */ /* 0x000fe80003800200 */
[----:B------:R-:W-:Y:S05]  /*2090*/  @!P4 BRA `(.L_x_38) ;  /* 0x000000000004c947 */ /* 0x000fea0003800000 */
[----:B------:R-:W-:Y:S05]  /*20a0*/  BPT.TRAP 0x1 ;  /* 0x000000040000795c */ /* 0x000fea0000300000 */
.L_x_38:
[----:B------:R-:W-:Y:S05]  /*20b0*/  BSYNC.RECONVERGENT B0 ;  /* 0x0000000000007941 */ /* 0x000fea0003800200 */
.L_x_37:
[----:B------:R-:W-:Y:S02]  /*20c0*/  UIADD3 UR23, UPT, UPT, UR27, 0x1, URZ ;  /* 0x000000011b177890 */ /* 0x000fe4000fffe0ff */
[----:B------:R-:W-:Y:S02]  /*20d0*/  UIADD3 UR32, UP1, UPT, UR14, 0x80, URZ ;  /* 0x000000800e207890 */ /* 0x000fe4000ff3e0ff */
[----:B------:R-:W-:Y:S02]  /*20e0*/  UISETP.NE.AND UP0, UPT, UR23, 0x1a, UPT ;  /* 0x0000001a1700788c */ /* 0x000fe4000bf05270 */
[----:B------:R-:W-:Y:S02]  /*20f0*/  USHF.L.U32 UR18, UR25, 0x5, URZ ;  /* 0x0000000519127899 */ /* 0x000fe400080006ff */
[----:B------:R-:W-:Y:S02]  /*2100*/  USEL UR9, URZ, 0x1, UP0 ;  /* 0x00000001ff097887 */ /* 0x000fe40008000000 */
[----:B------:R-:W-:-:S02]  /*2110*/  USEL UR23, UR23, URZ, UP0 ;  /* 0x000000ff17177287 */ /* 0x000fc40008000000 */
[----:B------:R-:W-:Y:S02]  /*2120*/  UIADD3 UR30, UP0, UPT, UR14, 0x180, URZ ;  /* 0x000001800e1e7890 */ /* 0x000fe4000ff1e0ff */
[----:B------:R-:W-:Y:S01]  /*2130*/  ULEA UR8, UR23, UR6, 0x3 ;  /* 0x0000000617087291 */ /* 0x000fe2000f8e18ff */
[----:B------:R-:W-:Y:S01]  /*2140*/  LOP3.LUT R15, R15, UR9, RZ, 0x3c, !PT ;  /* 0x000000090f0f7c12 */ /* 0x000fe2000f8e3cff */
[----:B------:R-:W-:Y:S02]  /*2150*/  ULOP3.LUT UR17, UR17, 0xfefffff8, URZ, 0xc0, !UPT ;  /* 0xfefffff811117892 */ /* 0x000fe4000f8ec0ff */
[----:B------:R-:W-:Y:S01]  /*2160*/  UIADD3.X UR33, UPT, UPT, URZ, UR15, URZ, UP1, !UPT ;  /* 0x0000000fff217290 */ /* 0x000fe20008ffe4ff */
[----:B-1----:R-:W-:Y:S01]  /*2170*/  SHF.L.U32 R2, R15, 0x1f, RZ ;  /* 0x0000001f0f027819 */ /* 0x002fe200000006ff */
[----:B------:R-:W-:Y:S01]  /*2180*/  UIADD3.X UR31, UPT, UPT, URZ, UR15, URZ, UP0, !UPT ;  /* 0x0000000fff1f7290 */ /* 0x000fe200087fe4ff */
[----:B------:R-:W-:Y:S02]  /*2190*/  UMOV UR28, 0x0 ;  /* 0x00000000001c7882 */ /* 0x000fe40000000000 */
[----:B------:R4:W1:Y:S01]  /*21a0*/  SYNCS.PHASECHK.TRANS64.TRYWAIT P0, [UR8+0xd0], R2 ;  /* 0x0000d002ff0075a7 */ /* 0x0008620008001108 */
[----:B------:R-:W-:Y:S01]  /*21b0*/  ULEA UR8, UR27, UR6, 0xc ;  /* 0x000000061b087291 */ /* 0x000fe2000f8e60ff */
[----:B------:R-:W-:Y:S01]  /*21c0*/  UMOV UR29, 0x10000000 ;  /* 0x10000000001d7882 */ /* 0x000fe20000000000 */
[----:B------:R-:W-:-:S02]  /*21d0*/  UMOV UR19, UR35 ;  /* 0x0000002300137c82 */ /* 0x000fc40008000000 */
[----:B------:R-:W-:Y:S02]  /*21e0*/  UIADD3 UR16, UPT, UPT, UR8, 0x4400, URZ ;  /* 0x0000440008107890 */ /* 0x000fe4000fffe0ff */
[----:B------:R-:W-:Y:S01]  /*21f0*/  UIADD3 UR8, UPT, UPT, UR8, 0x1e400, URZ ;  /* 0x0001e40008087890 */ /* 0x000fe2000fffe0ff */
[----:B------:R-:W-:Y:S01]  /*2200*/  UMOV UR20, UR36 ;  /* 0x0000002400147c82 */ /* 0x000fe20008000000 */
[----:B------:R-:W-:Y:S01]  /*2210*/  UMOV UR12, UR36 ;  /* 0x00000024000c7c82 */ /* 0x000fe20008000000 */
[----:B------:R-:W-:Y:S01]  /*2220*/  UMOV UR9, UR17 ;  /* 0x0000001100097c82 */ /* 0x000fe20008000000 */
[----:B------:R-:W-:Y:S01]  /*2230*/  UMOV UR10, UR18 ;  /* 0x00000012000a7c82 */ /* 0x000fe20008000000 */
[----:B------:R-:W-:Y:S02]  /*2240*/  UIADD3 UR25, UPT, UPT, UR25, 0x1, URZ ;  /* 0x0000000119197890 */ /* 0x000fe4000fffe0ff */
[----:B------:R4:W-:Y:S01]  /*2250*/  UTMALDG.3D.2CTA [UR16], [UR32], desc[UR28] ;  /* 0x00001c10200075b4 */ /* 0x0009e20008211000 */
[----:B------:R-:W-:Y:S01]  /*2260*/  UMOV UR27, UR23 ;  /* 0x00000017001b7c82 */ /* 0x000fe20008000000 */
[----:B------:R-:W-:Y:S01]  /*2270*/  UISETP.NE.AND UP0, UPT, UR25, UR26, UPT ;  /* 0x0000001a1900728c */ /* 0x000fe2000bf05270 */
[----:B------:R4:W-:Y:S08]  /*2280*/  UTMALDG.3D.2CTA [UR8], [UR30], desc[UR28] ;  /* 0x00001c081e0075b4 */ /* 0x0009f00008211000 */
[----:B----4-:R-:W-:Y:S05]  /*2290*/  BRA.U UP0, `(.L_x_39) ;  /* 0xfffffffd004c7547 */ /* 0x010fea000b83ffff */
.L_x_33:
[----:B-1----:R-:W-:Y:S01]  /*22a0*/  LEA R2, R14, UR6, 0x3 ;  /* 0x000000060e027c11 */ /* 0x002fe2000f8e18ff */
[----:B------:R-:W-:Y:S01]  /*22b0*/  NOP ;  /* 0x0000000000007918 */ /* 0x000fe20000000000 */
[----:B--2---:R-:W-:Y:S02]  /*22c0*/  SHF.L.U32 R3, R12, 0x1f, RZ ;  /* 0x0000001f0c037819 */ /* 0x004fe400000006ff */
[----:B------:R-:W-:Y:S02]  /*22d0*/  LEA R4, R14, UR6, 0x4 ;  /* 0x000000060e047c11 */ /* 0x000fe4000f8e20ff */
[----:B------:R-:W1:Y:S02]  /*22e0*/  SYNCS.PHASECHK.TRANS64.TRYWAIT P0, [R2+URZ+0x1f0], R3 ;  /* 0x0001f003020075a7 */ /* 0x000e6400080011ff */
[----:B-1----:R-:W-:Y:S05]  /*22f0*/  @!P0 BRA `(.L_x_40) ;  /* 0x0000007400248947 */ /* 0x002fea0003800000 */
.L_x_175:
[----:B------:R-:W2:Y:S01]  /*2300*/  LDS.128 R4, [R4+0x280] ;  /* 0x0002800004047984 */ /* 0x000ea20000000c00 */
[----:B------:R-:W-:Y:S01]  /*2310*/  ISETP.GE.AND P0, PT, R26, 0x1, PT ;  /* 0x000000011a00780c */ /* 0x000fe20003f06270 */
[----:B-1----:R-:W-:Y:S01]  /*2320*/  VIADD R2, R2, 0x200 ;  /* 0x0000020002027836 */ /* 0x002fe20000000000 */
[----:B------:R-:W-:Y:S01]  /*2330*/  @!PT LDS RZ, [RZ] ;  /* 0x00000000fffff984 */ /* 0x000fe20000000800 */
[----:B------:R-:W-:Y:S01]  /*2340*/  @!PT LDS RZ, [RZ] ;  /* 0x00000000fffff984 */ /* 0x000fe20000000800 */
[----:B------:R-:W-:Y:S01]  /*2350*/  @!PT LDS RZ, [RZ] ;  /* 0x00000000fffff984 */ /* 0x000fe20000000800 */
[----:B------:R-:W-:Y:S01]  /*2360*/  @!PT LDS RZ, [RZ] ;  /* 0x00000000fffff984 */ /* 0x000fe20000000800 */
[----:B------:R1:W-:Y:S06]  /*2370*/  MEMBAR.ALL.CTA ;  /* 0x0000000000007992 */ /* 0x0003ec0000008000 */
[----:B-1----:R-:W1:Y:S01]  /*2380*/  FENCE.VIEW.ASYNC.S ;  /* 0x00000000000073c6 */ /* 0x002e620000000000 */
[----:B------:R-:W-:-:S04]  /*2390*/  PRMT R2, RZ, 0x654, R2 ;  /* 0x00000654ff027816 */ /* 0x000fc80000000002 */
[----:B-1----:R1:W-:Y:S01]  /*23a0*/  SYNCS.ARRIVE.TRANS64.RED.A1T0 RZ, [R2+URZ], RZ ;  /* 0x000000ff02ff79a7 */ /* 0x0023e200081004ff */
[----:B--2---:R-:W-:-:S13]  /*23b0*/  LOP3.LUT P2, RZ, R6, 0x1, RZ, 0xc0, !PT ;  /* 0x0000000106ff7812 */ /* 0x004fda000784c0ff */
[----:B------:R-:W-:Y:S01]  /*23c0*/  @P2 SHF.R.U32.HI R3, RZ, 0x10, R5 ;  /* 0x00000010ff032819 */ /* 0x000fe20000011605 */
[----:B------:R-:W-:Y:S01]  /*23d0*/  VOTEU.ANY UP0, P2 ;  /* 0x0000000000ff7886 */ /* 0x000fe20001000100 */
[----:B------:R-:W-:Y:S02]  /*23e0*/  @P2 MOV R13, R4 ;  /* 0x00000004000d2202 */ /* 0x000fe40000000f00 */
[----:B------:R-:W-:Y:S02]  /*23f0*/  @P2 R2UR.BROADCAST UR8, R3 ;  /* 0x00000000030822ca */ /* 0x000fe400008e0000 */
[----:B------:R-:W-:-:S11]  /*2400*/  @P2 LOP3.LUT R11, R5, 0xffff, RZ, 0xc0, !PT ;  /* 0x0000ffff050b2812 */ /* 0x000fd600078ec0ff */
[----:B------:R-:W-:Y:S01]  /*2410*/  @UP0 UMOV UR36, UR8 ;  /* 0x0000000800240c82 */ /* 0x000fe20008000000 */
[----:B-1----:R-:W-:Y:S05]  /*2420*/  @!P0 BRA `(.L_x_41) ;  /* 0x0000000000b88947 */ /* 0x002fea0003800000 */
[----:B------:R-:W3:Y:S01]  /*2430*/  LDC.64 R4, c[0x0][0xb18] ;  /* 0x0002c600ff047b82 */ /* 0x000ee20000000a00 */
[----:B------:R-:W-:-:S07]  /*2440*/  ISETP.NE.AND P3, PT, R26, 0x1, PT ;  /* 0x000000011a00780c */ /* 0x000fce0003f65270 */
[----:B------:R-:W1:Y:S08]  /*2450*/  LDC.64 R6, c[0x0][0xb10] ;  /* 0x0002c400ff067b82 */ /* 0x000e700000000a00 */
[----:B------:R-:W2:Y:S08]  /*2460*/  LDC R17, c[0x0][0xb20] ;  /* 0x0002c800ff117b82 */ /* 0x000eb00000000800 */
[----:B------:R-:W4:Y:S01]  /*2470*/  LDC R18, c[0x0][0xb0c] ;  /* 0x0002c300ff127b82 */ /* 0x000f220000000800 */
[----:B---3--:R-:W-:Y:S01]  /*2480*/  IMAD.HI.U32 R22, R0, R5, RZ ;  /* 0x0000000500167227 */ /* 0x008fe200078e00ff */
[----:B------:R-:W-:-:S06]  /*2490*/  ISETP.NE.AND P0, PT, R4, 0x1, PT ;  /* 0x000000010400780c */ /* 0x000fcc0003f05270 */
[----:B------:R-:W3:Y:S01]  /*24a0*/  LDC.64 R2, c[0x0][0xb28] ;  /* 0x0002ca00ff027b82 */ /* 0x000ee20000000a00 */
[----:B-1----:R-:W-:-:S04]  /*24b0*/  IMAD.HI.U32 R20, R9, R6, RZ ;  /* 0x0000000609147227 */ /* 0x002fc800078e00ff */
[----:B------:R-:W-:Y:S01]  /*24c0*/  IMAD.HI.U32 R24, R13, R6, RZ ;  /* 0x000000060d187227 */ /* 0x000fe200078e00ff */
[----:B------:R-:W-:Y:S02]  /*24d0*/  SHF.R.U32.HI R20, RZ, R7, R20 ;  /* 0x00000007ff147219 */ /* 0x000fe40000011614 */
[----:B--2---:R-:W-:Y:S01]  /*24e0*/  SHF.R.U32.HI R19, RZ, R17, R22 ;  /* 0x00000011ff137219 */ /* 0x004fe20000011616 */
[----:B------:R-:W-:Y:S01]  /*24f0*/  IMAD.HI.U32 R22, R11, R5, RZ ;  /* 0x000000050b167227 */ /* 0x000fe200078e00ff */
[----:B------:R-:W-:Y:S02]  /*2500*/  SHF.R.U32.HI R24, RZ, R7, R24 ;  /* 0x00000007ff187219 */ /* 0x000fe40000011618 */
[----:B------:R-:W-:Y:S02]  /*2510*/  SEL R19, R0, R19, !P0 ;  /* 0x0000001300137207 */ /* 0x000fe40004000000 */
[----:B------:R-:W-:Y:S02]  /*2520*/  SHF.R.U32.HI R22, RZ, R17, R22 ;  /* 0x00000011ff167219 */ /* 0x000fe40000011616 */
[----:B----4-:R-:W-:-:S02]  /*2530*/  ISETP.NE.AND P1, PT, R18, 0x1, PT ;  /* 0x000000011200780c */ /* 0x010fc40003f25270 */
[----:B------:R-:W-:Y:S02]  /*2540*/  SEL R5, R11, R22, !P0 ;  /* 0x000000160b057207 */ /* 0x000fe40004000000 */
[----:B------:R-:W-:Y:S02]  /*2550*/  SEL R21, R9, R20, !P1 ;  /* 0x0000001409157207 */ /* 0x000fe40004800000 */
[----:B------:R-:W-:Y:S01]  /*2560*/  SEL R7, R13, R24, !P1 ;  /* 0x000000180d077207 */ /* 0x000fe20004800000 */
[----:B---3--:R-:W-:Y:S01]  /*2570*/  IMAD.HI.U32 R20, R19, R2, RZ ;  /* 0x0000000213147227 */ /* 0x008fe200078e00ff */
[----:B------:R-:W-:-:S03]  /*2580*/  IADD3 R17, PT, PT, -R5, RZ, RZ ;  /* 0x000000ff05117210 */ /* 0x000fc60007ffe1ff */
        /* <DEDUP_REMOVED lines=11> */
[----:B------:R-:W-:-:S04]  /*2640*/  @!P0 IMAD.HI.U32 R20, R7, R2, RZ ;  /* 0x0000000207148227 */ /* 0x000fc800078e00ff */
[----:B------:R-:W-:Y:S01]  /*2650*/  IMAD.MOV R2, RZ, RZ, -R6 ;  /* 0x000000ffff027224 */ /* 0x000fe200078e0a06 */
[----:B------:R-:W-:-:S03]  /*2660*/  @!P0 SHF.R.U32.HI R20, RZ, R3, R20 ;  /* 0x00000003ff148219 */ /* 0x000fc60000011614 */
[----:B------:R-:W-:Y:S01]  /*2670*/  IMAD R2, R26, R2, R5 ;  /* 0x000000021a027224 */ /* 0x000fe200078e0205 */
        /* <DEDUP_REMOVED lines=9> */
.L_x_41:
[----:B------:R-:W1:Y:S02]  /*2710*/  LDCU UR8, c[0x0][0xb30] ;  /* 0x00016600ff0877ac */ /* 0x000e640008000800 */
[----:B-1----:R-:W-:-:S09]  /*2720*/  UISETP.NE.AND UP0, UPT, UR8, 0x1, UPT ;  /* 0x000000010800788c */ /* 0x002fd2000bf05270 */
[----:B------:R-:W-:Y:S05]  /*2730*/  BRA.U UP0, `(.L_x_42) ;  /* 0x0000000100407547 */ /* 0x000fea000b800000 */
[----:B------:R-:W1:Y:S08]  /*2740*/  LDC.64 R4, c[0x0][0xb10] ;  /* 0x0002c400ff047b82 */ /* 0x000e700000000a00 */
[----:B------:R-:W2:Y:S08]  /*2750*/  LDC.64 R2, c[0x0][0xb18] ;  /* 0x0002c600ff027b82 */ /* 0x000eb00000000a00 */
[----:B------:R-:W4:Y:S08]  /*2760*/  LDC R6, c[0x0][0xb20] ;  /* 0x0002c800ff067b82 */ /* 0x000f300000000800 */
[----:B------:R-:W3:Y:S01]  /*2770*/  LDC R18, c[0x0][0xb0c] ;  /* 0x0002c300ff127b82 */ /* 0x000ee20000000800 */
[----:B-1----:R-:W-:-:S05]  /*2780*/  IMAD.HI.U32 R4, R13, R4, RZ ;  /* 0x000000040d047227 */ /* 0x002fca00078e00ff */
[----:B------:R-:W-:Y:S01]  /*2790*/  SHF.R.U32.HI R4, RZ, R5, R4 ;  /* 0x00000005ff047219 */ /* 0x000fe20000011604 */
[----:B--2---:R-:W-:Y:S01]  /*27a0*/  IMAD.HI.U32 R3, R11, R3, RZ ;  /* 0x000000030b037227 */ /* 0x004fe200078e00ff */
[----:B------:R-:W-:-:S04]  /*27b0*/  ISETP.NE.AND P0, PT, R2, 0x1, PT ;  /* 0x000000010200780c */ /* 0x000fc80003f05270 */
[----:B----4-:R-:W-:-:S04]  /*27c0*/  SHF.R.U32.HI R6, RZ, R6, R3 ;  /* 0x00000006ff067219 */ /* 0x010fc80000011603 */
[----:B------:R-:W-:Y:S02]  /*27d0*/  SEL R3, R11, R6, !P0 ;  /* 0x000000060b037207 */ /* 0x000fe40004000000 */
[----:B---3--:R-:W-:-:S04]  /*27e0*/  ISETP.NE.AND P1, PT, R18, 0x1, PT ;  /* 0x000000011200780c */ /* 0x008fc80003f25270 */
[----:B------:R-:W-:-:S05]  /*27f0*/  SEL R4, R13, R4, !P1 ;  /* 0x000000040d047207 */ /* 0x000fca0004800000 */
[----:B------:R-:W-:Y:S02]  /*2800*/  IMAD.IADD R5, R3, 0x1, -R4 ;  /* 0x0000000103057824 */ /* 0x000fe400078e0a04 */
[----:B------:R-:W-:Y:S02]  /*2810*/  IMAD.IADD R3, R4, 0x1, -R3 ;  /* 0x0000000104037824 */ /* 0x000fe400078e0a03 */
[----:B------:R-:W-:Y:S02]  /*2820*/  IMAD R13, R5, R18, R13 ;  /* 0x00000012050d7224 */ /* 0x000fe400078e020d */
[----:B------:R-:W-:-:S07]  /*2830*/  IMAD R11, R3, R2, R11 ;  /* 0x00000002030b7224 */ /* 0x000fce00078e020b */
.L_x_42:
[----:B------:R-:W-:Y:S01]  /*2840*/  VIADD R14, R14, 0x1 ;  /* 0x000000010e0e7836 */ /* 0x000fe20000000000 */
[----:B------:R-:W-:Y:S01]  /*2850*/  PLOP3.LUT P1, PT, PT, PT, PT, 0x80, 0x8 ;  /* 0x000000000008781c */ /* 0x000fe20003f2f070 */
[----:B------:R-:W-:Y:S02]  /*2860*/  IMAD.IADD R21, R13, 0x1, R60 ;  /* 0x000000010d157824 */ /* 0x000fe400078e023c */
[----:B------:R-:W-:Y:S01]  /*2870*/  IMAD.IADD R20, R11, 0x1, R58 ;  /* 0x000000010b147824 */ /* 0x000fe200078e023a */
[----:B------:R-:W-:-:S04]  /*2880*/  ISETP.NE.AND P0, PT, R14, 0x2, PT ;  /* 0x000000020e00780c */ /* 0x000fc80003f05270 */
[----:B------:R-:W-:Y:S02]  /*2890*/  SEL R3, RZ, 0x1, P0 ;  /* 0x00000001ff037807 */ /* 0x000fe40000000000 */
[----:B------:R-:W-:Y:S02]  /*28a0*/  SEL R14, R14, RZ, P0 ;  /* 0x000000ff0e0e7207 */ /* 0x000fe40000000000 */
[----:B------:R-:W-:Y:S01]  /*28b0*/  LOP3.LUT R12, R12, R3, RZ, 0x3c, !PT ;  /* 0x000000030c0c7212 */ /* 0x000fe200078e3cff */
[----:B------:R-:W-:Y:S06]  /*28c0*/  @P2 BRA `(.L_x_43) ;  /* 0xfffffff000642947 */ /* 0x000fec000383ffff */
[----:B------:R-:W-:Y:S01]  /*28d0*/  UIADD3 UR6, UPT, UPT, UR6, 0xd0, URZ ;  /* 0x000000d006067890 */ /* 0x000fe2000fffe0ff */
[----:B------:R-:W-:-:S03]  /*28e0*/  SHF.L.U32 R3, R15, 0x1f, RZ ;  /* 0x0000001f0f037819 */ /* 0x000fc600000006ff */
[----:B------:R-:W-:-:S09]  /*28f0*/  ULEA UR4, UR23, UR6, 0x3 ;  /* 0x0000000617047291 */ /* 0x000fd2000f8e18ff */
[----:B------:R-:W1:Y:S02]  /*2900*/  SYNCS.PHASECHK.TRANS64.TRYWAIT P0, [UR4], R3 ;  /* 0x00000003ff0075a7 */ /* 0x000e640008001104 */
[----:B-1----:R-:W-:Y:S05]  /*2910*/  @!P0 BRA `(.L_x_44) ;  /* 0x0000006c00b08947 */ /* 0x002fea0003800000 */
.L_x_177:
[----:B------:R-:W-:-:S04]  /*2920*/  UIADD3 UR5, UPT, UPT, UR23, 0x1, URZ ;  /* 0x0000000117057890 */ /* 0x000fc8000fffe0ff */
[----:B------:R-:W-:-:S04]  /*2930*/  UISETP.NE.AND UP0, UPT, UR5, 0x1a, UPT ;  /* 0x0000001a0500788c */ /* 0x000fc8000bf05270 */
[----:B------:R-:W-:Y:S02]  /*2940*/  USEL UR7, URZ, 0x1, UP0 ;  /* 0x00000001ff077887 */ /* 0x000fe40008000000 */
[----:B------:R-:W-:-:S04]  /*2950*/  USEL UR5, UR5, URZ, UP0 ;  /* 0x000000ff05057287 */ /* 0x000fc80008000000 */
[----:B------:R-:W-:Y:S01]  /*2960*/  ULEA UR4, UR5, UR6, 0x3 ;  /* 0x0000000605047291 */ /* 0x000fe2000f8e18ff */
[----:B------:R-:W-:-:S04]  /*2970*/  LOP3.LUT R2, R15, UR7, RZ, 0x3c, !PT ;  /* 0x000000070f027c12 */ /* 0x000fc8000f8e3cff */
[----:B-1----:R-:W-:-:S04]  /*2980*/  SHF.L.U32 R3, R2, 0x1f, RZ ;  /* 0x0000001f02037819 */ /* 0x002fc800000006ff */
[----:B------:R-:W1:Y:S02]  /*2990*/  SYNCS.PHASECHK.TRANS64.TRYWAIT P0, [UR4], R3 ;  /* 0x00000003ff0075a7 */ /* 0x000e640008001104 */
[----:B-1----:R-:W-:Y:S05]  /*29a0*/  @!P0 BRA `(.L_x_45) ;  /* 0x0000006c00a48947 */ /* 0x002fea0003800000 */
.L_x_179:
        /* <DEDUP_REMOVED lines=9> */
.L_x_181:
        /* <DEDUP_REMOVED lines=9> */
.L_x_183:
        /* <DEDUP_REMOVED lines=9> */
.L_x_185:
        /* <DEDUP_REMOVED lines=9> */
.L_x_187:
        /* <DEDUP_REMOVED lines=9> */
.L_x_189:
        /* <DEDUP_REMOVED lines=9> */
.L_x_191:
        /* <DEDUP_REMOVED lines=9> */
.L_x_193:
        /* <DEDUP_REMOVED lines=9> */
.L_x_195:
        /* <DEDUP_REMOVED lines=9> */
.L_x_197:
        /* <DEDUP_REMOVED lines=9> */
.L_x_199:
        /* <DEDUP_REMOVED lines=9> */
.L_x_201:
        /* <DEDUP_REMOVED lines=9> */
.L_x_203:
        /* <DEDUP_REMOVED lines=9> */
.L_x_205:
        /* <DEDUP_REMOVED lines=9> */
.L_x_207:
        /* <DEDUP_REMOVED lines=9> */
.L_x_209:
        /* <DEDUP_REMOVED lines=9> */
.L_x_211:
        /* <DEDUP_REMOVED lines=9> */
.L_x_213:
        /* <DEDUP_REMOVED lines=9> */
.L_x_215:
        /* <DEDUP_REMOVED lines=9> */
.L_x_217:
        /* <DEDUP_REMOVED lines=9> */
.L_x_219:
        /* <DEDUP_REMOVED lines=9> */
.L_x_221:
        /* <DEDUP_REMOVED lines=9> */
.L_x_223:
        /* <DEDUP_REMOVED lines=9> */
.L_x_225:
[----:B------:R-:W-:-:S04]  /*36a0*/  UIADD3 UR5, UPT, UPT, UR5, 0x1, URZ ;  /* 0x0000000105057890 */ /* 0x000fc8000fffe0ff */
[----:B------:R-:W-:-:S04]  /*36b0*/  UISETP.NE.AND UP0, UPT, UR5, 0x1a, UPT ;  /* 0x0000001a0500788c */ /* 0x000fc8000bf05270 */
[----:B------:R-:W-:Y:S02]  /*36c0*/  USEL UR4, URZ, 0x1, UP0 ;  /* 0x00000001ff047887 */ /* 0x000fe40008000000 */
[----:B------:R-:W-:-:S04]  /*36d0*/  USEL UR5, UR5, URZ, UP0 ;  /* 0x000000ff05057287 */ /* 0x000fc80008000000 */
[----:B------:R-:W-:Y:S01]  /*36e0*/  ULEA UR5, UR5, UR6, 0x3 ;  /* 0x0000000605057291 */ /* 0x000fe2000f8e18ff */
[----:B-1----:R-:W-:-:S04]  /*36f0*/  LOP3.LUT R3, R2, UR4, RZ, 0x3c, !PT ;  /* 0x0000000402037c12 */ /* 0x002fc8000f8e3cff */
[----:B------:R-:W-:Y:S01]  /*3700*/  SHF.L.U32 R3, R3, 0x1f, RZ ;  /* 0x0000001f03037819 */ /* 0x000fe200000006ff */
[----:B---3--:R-:W-:-:S07]  /*3710*/  IMAD.U32 R0, RZ, RZ, UR5 ;  /* 0x00000005ff007e24 */ /* 0x008fce000f8e00ff */
.L_x_69:
[----:B-1----:R1:W2:Y:S02]  /*3720*/  SYNCS.PHASECHK.TRANS64.TRYWAIT P0, [R0+URZ], R3 ;  /* 0x00000003000075a7 */ /* 0x0022a400080011ff */
[----:B--2---:R-:W-:Y:S05]  /*3730*/  @!P0 NANOSLEEP.SYNCS 0x989680 ;  /* 0x009896800000895d */ /* 0x004fea0003900000 */
[----:B------:R-:W2:Y:S02]  /*3740*/  @!P0 SYNCS.PHASECHK.TRANS64 P0, [R0+URZ], R3 ;  /* 0x00000003000085a7 */ /* 0x000ea400080010ff */
[----:B--2---:R-:W-:Y:S05]  /*3750*/  @P0 EXIT ;  /* 0x000000000000094d */ /* 0x004fea0003800000 */
[----:B------:R-:W-:Y:S05]  /*3760*/  BRA `(.L_x_69) ;  /* 0xfffffffc00ec7947 */ /* 0x000fea000383ffff */
.L_x_23:
[----:B------:R-:W-:-:S04]  /*3770*/  UISETP.NE.AND UP1, UPT, UR37, URZ, UPT ;  /* 0x000000ff2500728c */ /* 0x000fc8000bf25270 */
[----:B------:R-:W-:-:S09]  /*3780*/  UISETP.NE.OR UP1, UPT, UR10, 0x1, UP1 ;  /* 0x000000010a00788c */ /* 0x000fd20008f25670 */
[----:B------:R-:W-:Y:S05]  /*3790*/  BRA.U UP1, `(.L_x_70) ;  /* 0x00000005014c7547 */ /* 0x000fea000b800000 */
[----:B------:R-:W-:Y:S01]  /*37a0*/  HFMA2 R11, -RZ, RZ, 0, 0 ;  /* 0x00000000ff0b7431 */ /* 0x000fe200000001ff */
[----:B------:R-:W-:Y:S01]  /*37b0*/  ISETP.GE.U32.AND P2, PT, R10, 0x2, PT ;  /* 0x000000020a00780c */ /* 0x000fe20003f46070 */
[----:B------:R-:W-:Y:S01]  /*37c0*/  IMAD.MOV.U32 R12, RZ, RZ, 0x1 ;  /* 0x00000001ff0c7424 */ /* 0x000fe200078e00ff */
[----:B------:R-:W-:Y:S01]  /*37d0*/  CS2R R8, SRZ ;  /* 0x0000000000087805 */ /* 0x000fe2000001ff00 */
[----:B------:R-:W-:Y:S01]  /*37e0*/  IMAD.MOV.U32 R3, RZ, RZ, RZ ;  /* 0x000000ffff037224 */ /* 0x000fe200078e00ff */
[----:B------:R-:W-:Y:S01]  /*37f0*/  UMOV UR4, 0x400 ;  /* 0x0000040000047882 */ /* 0x000fe20000000000 */
[----:B------:R-:W-:Y:S01]  /*3800*/  UMOV UR6, URZ ;  /* 0x000000ff00067c82 */ /* 0x000fe20008000000 */
[----:B------:R-:W-:-:S12]  /*3810*/  ULEA UR37, UR37, UR4, 0x18 ;  /* 0x0000000425257291 */ /* 0x000fd8000f8ec0ff */
.L_x_74:
[----:B------:R-:W-:Y:S02]  /*3820*/  LEA R0, R3, UR37, 0x3 ;  /* 0x0000002503007c11 */ /* 0x000fe4000f8e18ff */
[----:B------:R-:W-:-:S03]  /*3830*/  SHF.L.U32 R5, R8, 0x1f, RZ ;  /* 0x0000001f08057819 */ /* 0x000fc600000006ff */
[----:B------:R-:W-:Y:S01]  /*3840*/  VIADD R4, R0, 0x260 ;  /* 0x0000026000047836 */ /* 0x000fe20000000000 */
[----:B------:R-:W1:Y:S02]  /*3850*/  SYNCS.PHASECHK.TRANS64.TRYWAIT P0, [R0+URZ+0x250], R5 ;  /* 0x00025005000075a7 */ /* 0x000e6400080011ff */
[----:B-1----:R-:W-:Y:S05]  /*3860*/  @!P0 BRA `(.L_x_71) ;  /* 0x0000006800348947 */ /* 0x002fea0003800000 */
.L_x_226:
[----:B------:R-:W-:Y:S01]  /*3870*/  ULEA UR5, UR6, UR37, 0x3 ;  /* 0x0000002506057291 */ /* 0x000fe2000f8e18ff */
[----:B------:R-:W-:Y:S01]  /*3880*/  PRMT R4, RZ, 0x654, R4 ;  /* 0x00000654ff047816 */ /* 0x000fe20000000004 */
[----:B-1----:R-:W-:Y:S01]  /*3890*/  @!P2 IMAD.MOV.U32 R5, RZ, RZ, 0x10 ;  /* 0x00000010ff05a424 */ /* 0x002fe200078e00ff */
[----:B------:R-:W-:Y:S01]  /*38a0*/  SHF.L.U32 R7, R12, 0x1f, RZ ;  /* 0x0000001f0c077819 */ /* 0x000fe200000006ff */
[----:B------:R-:W-:Y:S01]  /*38b0*/  UIADD3 UR4, UPT, UPT, UR5, 0x1f0, URZ ;  /* 0x000001f005047890 */ /* 0x000fe2000fffe0ff */
[----:B------:R1:W-:Y:S05]  /*38c0*/  SYNCS.ARRIVE.TRANS64.RED.A1T0 RZ, [R4+URZ], RZ ;  /* 0x000000ff04ff79a7 */ /* 0x0003ea00081004ff */
[----:B------:R-:W-:Y:S01]  /*38d0*/  IMAD.U32 R13, RZ, RZ, UR4 ;  /* 0x00000004ff0d7e24 */ /* 0x000fe2000f8e00ff */
[----:B------:R-:W2:Y:S04]  /*38e0*/  SYNCS.PHASECHK.TRANS64.TRYWAIT P0, [UR5+0x200], R7 ;  /* 0x00020007ff0075a7 */ /* 0x000ea80008001105 */
[----:B------:R-:W-:Y:S01]  /*38f0*/  PRMT R13, R10, 0x654, R13 ;  /* 0x000006540a0d7816 */ /* 0x000fe2000000000d */
[----:B-12---:R-:W-:Y:S06]  /*3900*/  @!P0 BRA `(.L_x_72) ;  /* 0x0000006800208947 */ /* 0x006fec0003800000 */
.L_x_228:
[----:B------:R-:W-:Y:S01]  /*3910*/  ULEA UR4, UR6, UR37, 0x4 ;  /* 0x0000002506047291 */ /* 0x000fe2000f8e20ff */
[----:B------:R-:W-:Y:S01]  /*3920*/  SEL R2, R13, R2, !P2 ;  /* 0x000000020d027207 */ /* 0x000fe20005000000 */
[----:B------:R-:W-:Y:S01]  /*3930*/  UIADD3 UR5, UPT, UPT, UR5, 0x1f0, URZ ;  /* 0x000001f005057890 */ /* 0x000fe2000fffe0ff */
[----:B-1----:R-:W-:Y:S01]  /*3940*/  LEA R0, R11, UR37, 0x3 ;  /* 0x000000250b007c11 */ /* 0x002fe2000f8e18ff */
[----:B------:R-:W-:Y:S01]  /*3950*/  UIADD3 UR4, UPT, UPT, UR4, 0x280, URZ ;  /* 0x0000028004047890 */ /* 0x000fe2000fffe0ff */
[----:B------:R1:W-:Y:S01]  /*3960*/  @!P2 SYNCS.ARRIVE.TRANS64.RED RZ, [R2+URZ], R5 ;  /* 0x0000000502ffa9a7 */ /* 0x0003e200080004ff */
[----:B------:R-:W-:Y:S01]  /*3970*/  UIADD3 UR6, UPT, UPT, UR6, 0x1, URZ ;  /* 0x0000000106067890 */ /* 0x000fe2000fffe0ff */
[----:B------:R-:W-:-:S03]  /*3980*/  VIADD R3, R3, 0x1 ;  /* 0x0000000103037836 */ /* 0x000fc60000000000 */
[----:B------:R-:W-:Y:S02]  /*3990*/  UISETP.NE.AND UP0, UPT, UR6, 0x2, UPT ;  /* 0x000000020600788c */ /* 0x000fe4000bf05270 */
[----:B------:R-:W-:Y:S01]  /*39a0*/  ISETP.NE.AND P0, PT, R3, 0x2, PT ;  /* 0x000000020300780c */ /* 0x000fe20003f05270 */
[----:B------:R-:W-:Y:S06]  /*39b0*/  UGETNEXTWORKID.BROADCAST [UR4], [UR5] ;  /* 0x00000000040073ca */ /* 0x000fec0008000100 */
[----:B------:R-:W-:Y:S02]  /*39c0*/  USEL UR4, URZ, 0x1, UP0 ;  /* 0x00000001ff047887 */ /* 0x000fe40008000000 */
[----:B------:R-:W-:-:S04]  /*39d0*/  USEL UR6, UR6, URZ, UP0 ;  /* 0x000000ff06067287 */ /* 0x000fc80008000000 */
[----:B------:R-:W-:Y:S02]  /*39e0*/  LOP3.LUT R12, R12, UR4, RZ, 0x3c, !PT ;  /* 0x000000040c0c7c12 */ /* 0x000fe4000f8e3cff */
[----:B-1----:R-:W-:-:S04]  /*39f0*/  SHF.L.U32 R5, R9, 0x1f, RZ ;  /* 0x0000001f09057819 */ /* 0x002fc800000006ff */
[----:B------:R-:W1:Y:S02]  /*3a00*/  SYNCS.PHASECHK.TRANS64.TRYWAIT P1, [R0+URZ+0x1f0], R5 ;  /* 0x0001f005000075a7 */ /* 0x000e6400080211ff */
[----:B-1----:R-:W-:Y:S05]  /*3a10*/  @!P1 BRA `(.L_x_73) ;  /* 0x0000006400f49947 */ /* 0x002fea0003800000 */
.L_x_229:
[----:B------:R-:W-:Y:S01]  /*3a20*/  LEA R4, R11, UR37, 0x4 ;  /* 0x000000250b047c11 */ /* 0x000fe2000f8e20ff */
[----:B-1----:R-:W-:Y:S01]  /*3a30*/  VIADD R0, R0, 0x200 ;  /* 0x0000020000007836 */ /* 0x002fe20000000000 */
[----:B------:R-:W-:Y:S01]  /*3a40*/  SEL R3, R3, RZ, P0 ;  /* 0x000000ff03037207 */ /* 0x000fe20000000000 */
[----:B------:R-:W-:-:S03]  /*3a50*/  VIADD R11, R11, 0x1 ;  /* 0x000000010b0b7836 */ /* 0x000fc60000000000 */
[----:B------:R-:W1:Y:S01]  /*3a60*/  LDS.128 R4, [R4+0x280] ;  /* 0x0002800004047984 */ /* 0x000e620000000c00 */
[----:B------:R-:W-:Y:S02]  /*3a70*/  PRMT R0, RZ, 0x654, R0 ;  /* 0x00000654ff007816 */ /* 0x000fe40000000000 */
[C---:B------:R-:W-:Y:S01]  /*3a80*/  ISETP.NE.AND P1, PT, R11.reuse, 0x2, PT ;  /* 0x000000020b00780c */ /* 0x040fe20003f25270 */
[----:B------:R-:W-:Y:S01]  /*3a90*/  @!PT LDS RZ, [RZ] ;  /* 0x00000000fffff984 */ /* 0x000fe20000000800 */
[----:B------:R-:W-:Y:S01]  /*3aa0*/  @!PT LDS RZ, [RZ] ;  /* 0x00000000fffff984 */ /* 0x000fe20000000800 */
[----:B------:R-:W-:Y:S01]  /*3ab0*/  @!PT LDS RZ, [RZ] ;  /* 0x00000000fffff984 */ /* 0x000fe20000000800 */
[----:B------:R-:W-:Y:S01]  /*3ac0*/  @!PT LDS RZ, [RZ] ;  /* 0x00000000fffff984 */ /* 0x000fe20000000800 */
[----:B------:R2:W-:Y:S06]  /*3ad0*/  MEMBAR.ALL.CTA ;  /* 0x0000000000007992 */ /* 0x0005ec0000008000 */
[----:B--2---:R-:W2:Y:S01]  /*3ae0*/  FENCE.VIEW.ASYNC.S ;  /* 0x00000000000073c6 */ /* 0x004ea20000000000 */
[----:B------:R-:W-:Y:S01]  /*3af0*/  SEL R11, R11, RZ, P1 ;  /* 0x000000ff0b0b7207 */ /* 0x000fe20000800000 */
[----:B--2---:R2:W-:Y:S01]  /*3b00*/  SYNCS.ARRIVE.TRANS64.RED.A1T0 RZ, [R0+URZ], RZ ;  /* 0x000000ff00ff79a7 */ /* 0x0045e200081004ff */
[----:B-1----:R-:W-:-:S02]  /*3b10*/  LOP3.LUT P3, RZ, R6, 0x1, RZ, 0xc0, !PT ;  /* 0x0000000106ff7812 */ /* 0x002fc4000786c0ff */
[----:B------:R-:W-:-:S04]  /*3b20*/  SEL R5, RZ, 0x1, P0 ;  /* 0x00000001ff057807 */ /* 0x000fc80000000000 */
[----:B------:R-:W-:Y:S02]  /*3b30*/  LOP3.LUT R8, R8, R5, RZ, 0x3c, !PT ;  /* 0x0000000508087212 */ /* 0x000fe400078e3cff */
[----:B--2---:R-:W-:-:S04]  /*3b40*/  SEL R0, RZ, 0x1, P1 ;  /* 0x00000001ff007807 */ /* 0x004fc80000800000 */
[----:B------:R-:W-:Y:S01]  /*3b50*/  LOP3.LUT R9, R9, R0, RZ, 0x3c, !PT ;  /* 0x0000000009097212 */ /* 0x000fe200078e3cff */
[----:B------:R-:W-:Y:S06]  /*3b60*/  @P3 BRA `(.L_x_74) ;  /* 0xfffffffc002c3947 */ /* 0x000fec000383ffff */
[----:B------:R-:W-:Y:S01]  /*3b70*/  ULEA UR5, UR6, UR37, 0x3 ;  /* 0x0000002506057291 */ /* 0x000fe2000f8e18ff */
[----:B------:R-:W-:-:S08]  /*3b80*/  SHF.L.U32 R3, R12, 0x1f, RZ ;  /* 0x0000001f0c037819 */ /* 0x000fd000000006ff */
[----:B------:R-:W1:Y:S02]  /*3b90*/  SYNCS.PHASECHK.TRANS64 P0, [UR5+0x200], R3 ;  /* 0x00020003ff0075a7 */ /* 0x000e640008001005 */
[----:B-1----:R-:W-:Y:S05]  /*3ba0*/  @P0 BRA `(.L_x_75) ;  /* 0x0000000000080947 */ /* 0x002fea0003800000 */
[----:B------:R-:W1:Y:S02]  /*3bb0*/  SYNCS.PHASECHK.TRANS64.TRYWAIT P0, [UR5+0x200], R3 ;  /* 0x00020003ff0075a7 */ /* 0x000e640008001105 */
[----:B-1----:R-:W-:Y:S05]  /*3bc0*/  @!P0 BRA `(.L_x_76) ;  /* 0x00000064009c8947 */ /* 0x002fea0003800000 */
.L_x_75:
[----:B------:R-:W-:-:S04]  /*3bd0*/  UIADD3 UR4, UPT, UPT, UR6, 0x1, URZ ;  /* 0x0000000106047890 */ /* 0x000fc8000fffe0ff */
[----:B------:R-:W-:-:S04]  /*3be0*/  UISETP.NE.AND UP0, UPT, UR4, 0x2, UPT ;  /* 0x000000020400788c */ /* 0x000fc8000bf05270 */
[----:B------:R-:W-:Y:S02]  /*3bf0*/  USEL UR7, URZ, 0x1, UP0 ;  /* 0x00000001ff077887 */ /* 0x000fe40008000000 */
[----:B------:R-:W-:-:S04]  /*3c00*/  USEL UR4, UR4, URZ, UP0 ;  /* 0x000000ff04047287 */ /* 0x000fc80008000000 */
[----:B------:R-:W-:Y:S01]  /*3c10*/  ULEA UR4, UR4, UR37, 0x3 ;  /* 0x0000002504047291 */ /* 0x000fe2000f8e18ff */
[----:B-1----:R-:W-:-:S04]  /*3c20*/  LOP3.LUT R3, R12, UR7, RZ, 0x3c, !PT ;  /* 0x000000070c037c12 */ /* 0x002fc8000f8e3cff */
[----:B------:R-:W-:-:S04]  /*3c30*/  SHF.L.U32 R0, R3, 0x1f, RZ ;  /* 0x0000001f03007819 */ /* 0x000fc800000006ff */
[----:B------:R-:W1:Y:S02]  /*3c40*/  SYNCS.PHASECHK.TRANS64 P0, [UR4+0x200], R0 ;  /* 0x00020000ff0075a7 */ /* 0x000e640008001004 */
[----:B-1----:R-:W-:Y:S05]  /*3c50*/  @P0 EXIT ;  /* 0x000000000000094d */ /* 0x002fea0003800000 */
[----:B------:R-:W-:Y:S02]  /*3c60*/  SHF.L.U32 R3, R3, 0x1f, RZ ;  /* 0x0000001f03037819 */ /* 0x000fe400000006ff */
[----:B------:R-:W-:-:S07]  /*3c70*/  MOV R0, UR4 ;  /* 0x0000000400007c02 */ /* 0x000fce0008000f00 */
.L_x_77:
[----:B-1----:R1:W2:Y:S02]  /*3c80*/  SYNCS.PHASECHK.TRANS64.TRYWAIT P0, [R0+URZ+0x200], R3 ;  /* 0x00020003000075a7 */ /* 0x0022a400080011ff */
[----:B--2---:R-:W-:Y:S05]  /*3c90*/  @!P0 NANOSLEEP.SYNCS 0x989680 ;  /* 0x009896800000895d */ /* 0x004fea0003900000 */
[----:B------:R-:W2:Y:S02]  /*3ca0*/  @!P0 SYNCS.PHASECHK.TRANS64 P0, [R0+URZ+0x200], R3 ;  /* 0x00020003000085a7 */ /* 0x000ea400080010ff */
[----:B--2---:R-:W-:Y:S05]  /*3cb0*/  @P0 EXIT ;  /* 0x000000000000094d */ /* 0x004fea0003800000 */
[----:B------:R-:W-:Y:S05]  /*3cc0*/  BRA `(.L_x_77) ;  /* 0xfffffffc00ec7947 */ /* 0x000fea000383ffff */
.L_x_70:
[----:B------:R-:W-:Y:S05]  /*3cd0*/  BRA.U UP4, `(.L_x_78) ;  /* 0x0000001104a07547 */ /* 0x000fea000b800000 */
[----:B------:R-:W-:Y:S01]  /*3ce0*/  UMOV UR6, 0x40 ;  /* 0x0000004000067882 */ /* 0x000fe20000000000 */
[----:B------:R-:W-:Y:S01]  /*3cf0*/  NOP ;  /* 0x0000000000007918 */ /* 0x000fe20000000000 */
[----:B------:R-:W-:Y:S01]  /*3d00*/  ULEA UR6, UR37, UR6, 0x18 ;  /* 0x0000000625067291 */ /* 0x000fe2000f8ec0ff */
[----:B------:R-:W-:Y:S02]  /*3d10*/  UMOV UR7, 0x400 ;  /* 0x0000040000077882 */ /* 0x000fe40000000000 */
[----:B------:R-:W-:-:S06]  /*3d20*/  ULEA UR37, UR37, UR7, 0x18 ;  /* 0x0000000725257291 */ /* 0x000fcc000f8ec0ff */
[----:B------:R-:W1:Y:S02]  /*3d30*/  LDS.U8 R2, [UR6+0x1c] ;  /* 0x00001c06ff027984 */ /* 0x000e640008000000 */
[----:B-1----:R-:W-:-:S13]  /*3d40*/  ISETP.NE.AND P0, PT, R2, RZ, PT ;  /* 0x000000ff0200720c */ /* 0x002fda0003f05270 */
[----:B------:R-:W-:Y:S05]  /*3d50*/  @P0 BRA `(.L_x_79) ;  /* 0x0000000400080947 */ /* 0x000fea0003800000 */
[----:B------:R-:W-:Y:S02]  /*3d60*/  UISETP.NE.U32.AND UP0, UPT, UR5, 0x1, UPT ;  /* 0x000000010500788c */ /* 0x000fe4000bf05070 */
[----:B------:R-:W-:-:S07]  /*3d70*/  UIADD3 UR8, UPT, UPT, UR6, 0x8, URZ ;  /* 0x0000000806087890 */ /* 0x000fce000fffe0ff */
[----:B------:R-:W-:Y:S05]  /*3d80*/  BRA.U !UP0, `(.L_x_80) ;  /* 0x00000001089c7547 */ /* 0x000fea000b800000 */
[----:B------:R-:W-:Y:S01]  /*3d90*/  ELECT P0, URZ, PT ;  /* 0x0000000000ff782f */ /* 0x000fe20003800000 */
[----:B------:R-:W-:-:S12]  /*3da0*/  BSSY B0, `(.L_x_80) ;  /* 0x0000025000007945 */ /* 0x000fd80003800000 */
[----:B------:R-:W-:Y:S05]  /*3db0*/  @!P0 BRA `(.L_x_81) ;  /* 0x00000000008c8947 */ /* 0x000fea0003800000 */
[----:B------:R-:W-:-:S05]  /*3dc0*/  UMOV UR7, 0x10 ;  /* 0x0000001000077882 */ /* 0x000fca0000000000 */
[----:B------:R-:W-:Y:S04]  /*3dd0*/  DEPBAR.LE SB1, 0x36 ;  /* 0x00009d800000791a */ /* 0x000fe80000000000 */
[----:B------:R-:W1:Y:S02]  /*3de0*/  UTCATOMSWS.2CTA.FIND_AND_SET.ALIGN UP1, UR7, UR7 ;  /* 0x00000007000775e3 */ /* 0x000e640008220800 */
[----:B-1----:R-:W-:Y:S01]  /*3df0*/  MOV R11, UR7 ;  /* 0x00000007000b7c02 */ /* 0x002fe20008000f00 */
[----:B------:R-:W-:Y:S06]  /*3e00*/  BRA.U UP1, `(.L_x_82) ;  /* 0x0000000101187547 */ /* 0x000fec000b800000 */
.L_x_83:
[----:B------:R-:W-:Y:S05]  /*3e10*/  NANOSLEEP 0x64 ;  /* 0x000000640000795d */ /* 0x000fea0003800000 */
[----:B------:R-:W-:-:S05]  /*3e20*/  UMOV UR7, 0x10 ;  /* 0x0000001000077882 */ /* 0x000fca0000000000 */
[----:B------:R-:W-:Y:S04]  /*3e30*/  DEPBAR.LE SB1, 0x36 ;  /* 0x00009d800000791a */ /* 0x000fe80000000000 */
[----:B------:R-:W1:Y:S02]  /*3e40*/  UTCATOMSWS.2CTA.FIND_AND_SET.ALIGN UP1, UR7, UR7 ;  /* 0x00000007000775e3 */ /* 0x000e640008220800 */
[----:B-1----:R-:W-:Y:S01]  /*3e50*/  MOV R11, UR7 ;  /* 0x00000007000b7c02 */ /* 0x002fe20008000f00 */
[----:B------:R-:W-:Y:S05]  /*3e60*/  BRA.U !UP1, `(.L_x_83) ;  /* 0xfffffffd09e87547 */ /* 0x000fea000b83ffff */
.L_x_82:
[----:B------:R-:W1:Y:S01]  /*3e70*/  LDS R5, [UR6+0x10] ;  /* 0x00001006ff057984 */ /* 0x000e620008000800 */
[----:B------:R-:W-:Y:S01]  /*3e80*/  IMAD.U32 R3, RZ, RZ, UR37 ;  /* 0x00000025ff037e24 */ /* 0x000fe2000f8e00ff */
[----:B------:R-:W-:-:S03]  /*3e90*/  MOV R2, UR4 ;  /* 0x0000000400027c02 */ /* 0x000fc60008000f00 */
[----:B------:R-:W-:Y:S01]  /*3ea0*/  VIADD R3, R3, 0x2a0 ;  /* 0x000002a003037836 */ /* 0x000fe20000000000 */
[----:B-1----:R-:W-:-:S04]  /*3eb0*/  SHF.L.U32 R5, R5, 0x1f, RZ ;  /* 0x0000001f05057819 */ /* 0x002fc800000006ff */
[----:B------:R-:W1:Y:S02]  /*3ec0*/  SYNCS.PHASECHK.TRANS64.TRYWAIT P0, [UR6+0x8], R5 ;  /* 0x00000805ff0075a7 */ /* 0x000e640008001106 */
[----:B-1----:R-:W-:Y:S05]  /*3ed0*/  @P0 BRA `(.L_x_84) ;  /* 0x0000000000080947 */ /* 0x002fea0003800000 */
[----:B------:R-:W1:Y:S02]  /*3ee0*/  SYNCS.PHASECHK.TRANS64.TRYWAIT P0, [UR6+0x8], R5 ;  /* 0x00000805ff0075a7 */ /* 0x000e640008001106 */
[----:B-1----:R-:W-:Y:S05]  /*3ef0*/  @!P0 BRA `(.L_x_85) ;  /* 0x0000006000e88947 */ /* 0x002fea0003800000 */
.L_x_84:
[----:B-1----:R-:W-:Y:S01]  /*3f00*/  HFMA2 R4, -RZ, RZ, 0, 5.9604644775390625e-08 ;  /* 0x00000001ff047431 */ /* 0x002fe200000001ff */
[----:B------:R-:W-:Y:S01]  /*3f10*/  UPRMT UR7, UR4, 0x654, UR8 ;  /* 0x0000065404077896 */ /* 0x000fe20008000008 */
[----:B------:R-:W-:Y:S01]  /*3f20*/  IMAD.MOV.U32 R6, RZ, RZ, 0xffff ;  /* 0x0000ffffff067424 */ /* 0x000fe200078e00ff */
[----:B------:R-:W-:Y:S01]  /*3f30*/  PRMT R2, R2, 0x654, R3 ;  /* 0x0000065402027816 */ /* 0x000fe20000000003 */
[----:B------:R-:W-:Y:S02]  /*3f40*/  IMAD.MOV.U32 R5, RZ, RZ, 0x4 ;  /* 0x00000004ff057424 */ /* 0x000fe400078e00ff */
[----:B------:R-:W-:Y:S01]  /*3f50*/  IMAD.SHL.U32 R9, R11, 0x20, RZ ;  /* 0x000000200b097824 */ /* 0x000fe200078e00ff */
[----:B------:R-:W-:Y:S02]  /*3f60*/  MOV R3, UR7 ;  /* 0x0000000700037c02 */ /* 0x000fe40008000f00 */
[-C--:B------:R-:W-:Y:S01]  /*3f70*/  SHF.L.U32 R7, R6, R11.reuse, RZ ;  /* 0x0000000b06077219 */ /* 0x080fe200000006ff */
[----:B------:R1:W-:Y:S01]  /*3f80*/  SYNCS.ARRIVE.TRANS64.RED RZ, [UR7], R5 ;  /* 0x00000005ffff79a7 */ /* 0x0003e20008000407 */
[----:B------:R-:W-:Y:S01]  /*3f90*/  SHF.L.U32 R6, R4, R11, RZ ;  /* 0x0000000b04067219 */ /* 0x000fe200000006ff */
[----:B------:R1:W-:Y:S04]  /*3fa0*/  STS [UR37+0x2a0], R9 ;  /* 0x0002a009ff007988 */ /* 0x0003e80008000825 */
[----:B------:R1:W-:Y:S04]  /*3fb0*/  STAS [R2.64], R11 ;  /* 0x0000000b02007dbd */ /* 0x0003e8000c0008ff */
[----:B------:R1:W-:Y:S04]  /*3fc0*/  ATOMS.OR RZ, [UR6+0x14], R7 ;  /* 0x00001407ffff798c */ /* 0x0003e8000b000006 */
[----:B------:R1:W-:Y:S04]  /*3fd0*/  ATOMS.OR RZ, [UR6+0x18], R6 ;  /* 0x00001806ffff798c */ /* 0x0003e8000b000006 */
[----:B------:R1:W-:Y:S02]  /*3fe0*/  ATOMS.XOR RZ, [UR6+0x10], R4 ;  /* 0x00001004ffff798c */ /* 0x0003e4000b800006 */
.L_x_81:
[----:B------:R-:W-:Y:S05]  /*3ff0*/  BSYNC B0 ;  /* 0x0000000000007941 */ /* 0x000fea0003800000 */
.L_x_80:
[----:B------:R-:W-:Y:S05]  /*4000*/  BRA.U UP0, `(.L_x_86) ;  /* 0x00000001006c7547 */ /* 0x000fea000b800000 */
[----:B------:R-:W-:-:S03]  /*4010*/  UMOV UR7, 0xffffffff ;  /* 0xffffffff00077882 */ /* 0x000fc60000000000 */
[----:B------:R-:W-:Y:S05]  /*4020*/  BRA.DIV UR7, `(.L_x_87) ;  /* 0x0000006207b47947 */ /* 0x000fea000b800000 */
[----:B------:R-:W-:-:S13]  /*4030*/  ELECT P6, URZ, PT ;  /* 0x0000000000ff782f */ /* 0x000fda00038c0000 */
.L_x_233:
[----:B------:R-:W-:Y:S05]  /*4040*/  @!P6 BRA `(.L_x_86) ;  /* 0x00000000005ce947 */ /* 0x000fea0003800000 */
[----:B-1----:R-:W1:Y:S02]  /*4050*/  LDS R3, [UR6+0x10] ;  /* 0x00001006ff037984 */ /* 0x002e640008000800 */
[----:B-1----:R-:W-:-:S04]  /*4060*/  SHF.L.U32 R3, R3, 0x1f, RZ ;  /* 0x0000001f03037819 */ /* 0x002fc800000006ff */
[----:B------:R-:W1:Y:S02]  /*4070*/  SYNCS.PHASECHK.TRANS64.TRYWAIT P0, [UR6+0x8], R3 ;  /* 0x00000803ff0075a7 */ /* 0x000e640008001106 */
[----:B-1----:R-:W-:Y:S05]  /*4080*/  @P0 BRA `(.L_x_88) ;  /* 0x0000000000080947 */ /* 0x002fea0003800000 */
[----:B------:R-:W1:Y:S02]  /*4090*/  SYNCS.PHASECHK.TRANS64.TRYWAIT P0, [UR6+0x8], R3 ;  /* 0x00000803ff0075a7 */ /* 0x000e640008001106 */
[----:B-1----:R-:W-:Y:S05]  /*40a0*/  @!P0 BRA `(.L_x_89) ;  /* 0x0000006000b48947 */ /* 0x002fea0003800000 */
.L_x_88:
[----:B------:R-:W2:Y:S01]  /*40b0*/  LDS R5, [UR37+0x2a0] ;  /* 0x0002a025ff057984 */ /* 0x000ea20008000800 */
[----:B-1----:R-:W-:Y:S02]  /*40c0*/  HFMA2 R2, -RZ, RZ, 0, 5.9604644775390625e-08 ;  /* 0x00000001ff027431 */ /* 0x002fe400000001ff */
[----:B------:R-:W-:Y:S01]  /*40d0*/  IMAD.MOV.U32 R3, RZ, RZ, 0xffff ;  /* 0x0000ffffff037424 */ /* 0x000fe200078e00ff */
[----:B------:R-:W-:Y:S01]  /*40e0*/  UPRMT UR7, UR4, 0x654, UR8 ;  /* 0x0000065404077896 */ /* 0x000fe20008000008 */
[----:B--2---:R-:W-:-:S03]  /*40f0*/  IMAD.SHL.U32 R4, R5, 0x20, RZ ;  /* 0x0000002005047824 */ /* 0x004fc600078e00ff */
[-C--:B------:R-:W-:Y:S02]  /*4100*/  SHF.L.U32 R3, R3, R5.reuse, RZ ;  /* 0x0000000503037219 */ /* 0x080fe400000006ff */
[----:B------:R-:W-:Y:S01]  /*4110*/  SHF.L.U32 R5, R2, R5, RZ ;  /* 0x0000000502057219 */ /* 0x000fe200000006ff */
[----:B------:R2:W-:Y:S04]  /*4120*/  STS [UR37+0x2a0], R4 ;  /* 0x0002a004ff007988 */ /* 0x0005e80008000825 */
[----:B------:R2:W-:Y:S04]  /*4130*/  ATOMS.OR RZ, [UR6+0x14], R3 ;  /* 0x00001403ffff798c */ /* 0x0005e8000b000006 */
[----:B------:R2:W-:Y:S01]  /*4140*/  ATOMS.OR RZ, [UR6+0x18], R5 ;  /* 0x00001805ffff798c */ /* 0x0005e2000b000006 */
[----:B------:R-:W-:Y:S03]  /*4150*/  SYNCS.ARRIVE.TRANS64.RED.A1T0 RZ, [UR7], RZ ;  /* 0x000000ffffff79a7 */ /* 0x000fe60008100407 */
[----:B------:R2:W-:Y:S01]  /*4160*/  ATOMS.XOR RZ, [UR6+0x10], R2 ;  /* 0x00001002ffff798c */ /* 0x0005e2000b800006 */
[----:B------:R-:W-:Y:S05]  /*4170*/  BRA `(.L_x_86) ;  /* 0x0000000000107947 */ /* 0x000fea0003800000 */
.L_x_79:
[----:B------:R-:W-:-:S05]  /*4180*/  MOV R2, 0xffffffff ;  /* 0xffffffff00027802 */ /* 0x000fca0000000f00 */
[----:B------:R1:W-:Y:S02]  /*4190*/  STS [UR37+0x2a0], R2 ;  /* 0x0002a002ff007988 */ /* 0x0003e40008000825 */
[----:B-1----:R-:W-:Y:S02]  /*41a0*/  MOV R2, 0x41c0 ;  /* 0x000041c000027802 */ /* 0x002fe40000000f00 */
[----:B-----5:R-:W-:Y:S05]  /*41b0*/  CALL.REL.NOINC `($__internal_1_$__cuda_sm10x_tcgen05_guardrail_trap_phase_invalid_during_alloc) ;  /* 0x0000006800887944 */ /* 0x020fea0003c00000 */
.L_x_86:
[----:B------:R-:W-:Y:S05]  /*41c0*/  WARPSYNC.ALL ;  /* 0x0000000000007948 */ /* 0x000fea0003800000 */
[----:B------:R-:W3:Y:S01]  /*41d0*/  S2UR UR8, SR_CgaCtaId ;  /* 0x00000000000879c3 */ /* 0x000ee20000008800 */
[----:B------:R-:W-:Y:S01]  /*41e0*/  UMOV UR6, 0x400 ;  /* 0x0000040000067882 */ /* 0x000fe20000000000 */
[----:B------:R-:W-:-:S06]  /*41f0*/  NOP ;  /* 0x0000000000007918 */ /* 0x000fcc0000000000 */
[----:B------:R-:W-:Y:S06]  /*4200*/  BAR.ARV 0x6, 0xa0 ;  /* 0x0182800000007b1d */ /* 0x000fec0000002000 */
[----:B------:R-:W-:Y:S01]  /*4210*/  LOP3.LUT R0, R0, 0xffff, RZ, 0xc0, !PT ;  /* 0x0000ffff00007812 */ /* 0x000fe200078ec0ff */
[----:B-1----:R-:W-:Y:S01]  /*4220*/  IMAD.MOV.U32 R9, RZ, RZ, 0x1 ;  /* 0x00000001ff097424 */ /* 0x002fe200078e00ff */
[----:B------:R-:W-:Y:S01]  /*4230*/  LOP3.LUT R8, R8, 0xffff, RZ, 0xc0, !PT ;  /* 0x0000ffff08087812 */ /* 0x000fe200078ec0ff */
[----:B------:R-:W-:Y:S01]  /*4240*/  UMOV UR22, URZ ;  /* 0x000000ff00167c82 */ /* 0x000fe20008000000 */
[----:B------:R-:W-:Y:S01]  /*4250*/  R2UR UR12, R0 ;  /* 0x00000000000c72ca */ /* 0x000fe200000e0000 */
[----:B------:R-:W-:Y:S01]  /*4260*/  UMOV UR21, URZ ;  /* 0x000000ff00157c82 */ /* 0x000fe20008000000 */
[----:B------:R-:W-:Y:S01]  /*4270*/  R2UR UR13, R8 ;  /* 0x00000000080d72ca */ /* 0x000fe200000e0000 */
[----:B------:R-:W-:Y:S01]  /*4280*/  IMAD.MOV.U32 R8, RZ, RZ, RZ ;  /* 0x000000ffff087224 */ /* 0x000fe200078e00ff */
[----:B------:R-:W-:Y:S01]  /*4290*/  UMOV UR20, URZ ;  /* 0x000000ff00147c82 */ /* 0x000fe20008000000 */
[----:B------:R-:W-:-:S02]  /*42a0*/  UISETP.NE.AND UP2, UPT, UR5, URZ, UPT ;  /* 0x000000ff0500728c */ /* 0x000fc4000bf45270 */
[----:B---3--:R-:W-:Y:S01]  /*42b0*/  ULEA UR8, UR8, UR6, 0x18 ;  /* 0x0000000608087291 */ /* 0x008fe2000f8ec0ff */
[----:B------:R-:W1:Y:S03]  /*42c0*/  LDCU UR6, c[0x0][0x38c] ;  /* 0x00007180ff0677ac */ /* 0x000e660008000800 */
[----:B------:R-:W-:Y:S02]  /*42d0*/  UIADD3 UR14, UPT, UPT, UR8, 0x4400, URZ ;  /* 0x00004400080e7890 */ /* 0x000fe4000fffe0ff */
[----:B------:R-:W-:-:S03]  /*42e0*/  UIADD3 UR15, UPT, UPT, UR8, 0x1e400, URZ ;  /* 0x0001e400080f7890 */ /* 0x000fc6000fffe0ff */
[----:B--2---:R-:W2:Y:S01]  /*42f0*/  LDS R2, [UR8+0x2a0] ;  /* 0x0002a008ff027984 */ /* 0x004ea20008000800 */
[----:B------:R-:W-:Y:S02]  /*4300*/  USHF.R.U32.HI UR14, URZ, 0x4, UR14 ;  /* 0x00000004ff0e7899 */ /* 0x000fe4000801160e */
[----:B------:R-:W-:Y:S02]  /*4310*/  USHF.R.U32.HI UR15, URZ, 0x4, UR15 ;  /* 0x00000004ff0f7899 */ /* 0x000fe4000801160f */
[----:B------:R-:W-:Y:S02]  /*4320*/  ULOP3.LUT UR14, UR14, 0x3fff, URZ, 0xc0, !UPT ;  /* 0x00003fff0e0e7892 */ /* 0x000fe4000f8ec0ff */
[----:B------:R-:W-:Y:S02]  /*4330*/  ULOP3.LUT UR15, UR15, 0x3fff, URZ, 0xc0, !UPT ;  /* 0x00003fff0f0f7892 */ /* 0x000fe4000f8ec0ff */
[----:B------:R-:W-:Y:S02]  /*4340*/  ULOP3.LUT UR14, UR14, 0x10000, URZ, 0xfc, !UPT ;  /* 0x000100000e0e7892 */ /* 0x000fe4000f8efcff */
[----:B-1----:R-:W-:-:S02]  /*4350*/  UIADD3 UR6, UPT, UPT, UR6, 0x1f, URZ ;  /* 0x0000001f06067890 */ /* 0x002fc4000fffe0ff */
[----:B------:R-:W-:Y:S02]  /*4360*/  ULOP3.LUT UR15, UR15, 0x10000, URZ, 0xfc, !UPT ;  /* 0x000100000f0f7892 */ /* 0x000fe4000f8efcff */
[----:B------:R-:W-:Y:S01]  /*4370*/  USHF.R.S32.HI UR7, URZ, 0x1f, UR6 ;  /* 0x0000001fff077899 */ /* 0x000fe20008011406 */
[----:B------:R-:W-:Y:S01]  /*4380*/  UMOV UR28, 0x0 ;  /* 0x00000000001c7882 */ /* 0x000fe20000000000 */
[----:B------:R-:W-:Y:S02]  /*4390*/  UMOV UR29, 0x8200010 ;  /* 0x08200010001d7882 */ /* 0x000fe40000000000 */
[----:B------:R-:W-:Y:S01]  /*43a0*/  ULEA.HI UR7, UR7, UR6, URZ, 0x5 ;  /* 0x0000000607077291 */ /* 0x000fe2000f8f28ff */
[----:B------:R-:W-:Y:S01]  /*43b0*/  UMOV UR26, 0x0 ;  /* 0x00000000001a7882 */ /* 0x000fe20000000000 */
[----:B------:R-:W-:Y:S02]  /*43c0*/  UMOV UR27, 0x8200010 ;  /* 0x08200010001b7882 */ /* 0x000fe40000000000 */
[----:B------:R-:W-:-:S04]  /*43d0*/  USHF.R.S32.HI UR7, URZ, 0x5, UR7 ;  /* 0x00000005ff077899 */ /* 0x000fc80008011407 */
[----:B------:R-:W-:-:S04]  /*43e0*/  UISETP.LT.AND UP0, UPT, UR7, 0x1, UPT ;  /* 0x000000010700788c */ /* 0x000fc8000bf01270 */
[----:B------:R-:W-:Y:S01]  /*43f0*/  USEL UR23, UR7, 0x1, !UP0 ;  /* 0x0000000107177887 */ /* 0x000fe2000c000000 */
[----:B--2---:R-:W-:Y:S02]  /*4400*/  R2UR UR24, R2 ;  /* 0x00000000021872ca */ /* 0x004fe400000e0000 */
[----:B------:R-:W-:-:S13]  /*4410*/  CS2R R2, SRZ ;  /* 0x0000000000027805 */ /* 0x000fda000001ff00 */
.L_x_97:
[C---:B------:R-:W-:Y:S02]  /*4420*/  LEA R0, R8.reuse, UR8, 0x3 ;  /* 0x0000000808007c11 */ /* 0x040fe4000f8e18ff */
[----:B------:R-:W-:Y:S02]  /*4430*/  SHF.L.U32 R5, R3, 0x1f, RZ ;  /* 0x0000001f03057819 */ /* 0x000fe400000006ff */
[----:B------:R-:W-:Y:S02]  /*4440*/  LEA R4, R8, UR8, 0x4 ;  /* 0x0000000808047c11 */ /* 0x000fe4000f8e20ff */
[----:B------:R-:W1:Y:S02]  /*4450*/  SYNCS.PHASECHK.TRANS64.TRYWAIT P0, [R0+URZ+0x1f0], R5 ;  /* 0x0001f005000075a7 */ /* 0x000e6400080011ff */
[----:B-1-34-:R-:W-:Y:S05]  /*4460*/  @!P0 BRA `(.L_x_90) ;  /* 0x0000005c00dc8947 */ /* 0x01afea0003800000 */
.L_x_234:
[----:B-1----:R-:W1:Y:S01]  /*4470*/  LDS.128 R4, [R4+0x280] ;  /* 0x0002800004047984 */ /* 0x002e620000000c00 */
[----:B------:R-:W-:Y:S02]  /*4480*/  VIADD R0, R0, 0x200 ;  /* 0x0000020000007836 */ /* 0x000fe40000000000 */
[----:B------:R-:W-:Y:S01]  /*4490*/  VIADD R8, R8, 0x1 ;  /* 0x0000000108087836 */ /* 0x000fe20000000000 */
[----:B------:R-:W-:Y:S01]  /*44a0*/  @!PT LDS RZ, [RZ] ;  /* 0x00000000fffff984 */ /* 0x000fe20000000800 */
[----:B------:R-:W-:Y:S01]  /*44b0*/  @!PT LDS RZ, [RZ] ;  /* 0x00000000fffff984 */ /* 0x000fe20000000800 */
[----:B------:R-:W-:Y:S01]  /*44c0*/  @!PT LDS RZ, [RZ] ;  /* 0x00000000fffff984 */ /* 0x000fe20000000800 */
[----:B------:R-:W-:Y:S01]  /*44d0*/  @!PT LDS RZ, [RZ] ;  /* 0x00000000fffff984 */ /* 0x000fe20000000800 */
[----:B------:R2:W-:Y:S06]  /*44e0*/  MEMBAR.ALL.CTA ;  /* 0x0000000000007992 */ /* 0x0005ec0000008000 */
[----:B--2---:R-:W2:Y:S01]  /*44f0*/  FENCE.VIEW.ASYNC.S ;  /* 0x00000000000073c6 */ /* 0x004ea20000000000 */
[----:B------:R-:W-:-:S04]  /*4500*/  PRMT R0, RZ, 0x654, R0 ;  /* 0x00000654ff007816 */ /* 0x000fc80000000000 */
[----:B--2---:R2:W-:Y:S01]  /*4510*/  SYNCS.ARRIVE.TRANS64.RED.A1T0 RZ, [R0+URZ], RZ ;  /* 0x000000ff00ff79a7 */ /* 0x0045e200081004ff */
[----:B-1----:R-:W-:Y:S01]  /*4520*/  LOP3.LUT P1, RZ, R6, 0x1, RZ, 0xc0, !PT ;  /* 0x0000000106ff7812 */ /* 0x002fe2000782c0ff */
[----:B--2---:R-:W-:-:S12]  /*4530*/  BRA.U UP2, `(.L_x_91) ;  /* 0x0000000102e07547 */ /* 0x004fd8000b800000 */
[----:B------:R-:W1:Y:S01]  /*4540*/  LDCU UR6, c[0x0][0x38c] ;  /* 0x00007180ff0677ac */ /* 0x000e620008000800 */
[----:B------:R-:W-:Y:S02]  /*4550*/  PLOP3.LUT P2, PT, PT, PT, PT, 0x80, 0x8 ;  /* 0x000000000008781c */ /* 0x000fe40003f4f070 */
[----:B------:R-:W-:Y:S01]  /*4560*/  SHF.L.U32 R5, R9, 0x1f, RZ ;  /* 0x0000001f09057819 */ /* 0x000fe200000006ff */
[----:B------:R-:W-:Y:S02]  /*4570*/  ULEA UR10, UR22, UR8, 0x3 ;  /* 0x00000008160a7291 */ /* 0x000fe4000f8e18ff */
[----:B------:R-:W-:Y:S02]  /*4580*/  ULEA UR11, UR22, UR24, 0x6 ;  /* 0x00000018160b7291 */ /* 0x000fe4000f8e30ff */
[----:B-1----:R-:W-:-:S06]  /*4590*/  UISETP.GE.AND UP0, UPT, UR6, 0x1, UPT ;  /* 0x000000010600788c */ /* 0x002fcc000bf06270 */
[----:B------:R-:W-:-:S05]  /*45a0*/  PLOP3.LUT P0, PT, PT, PT, UP0, 0x80, 0x8 ;  /* 0x000000000008781c */ /* 0x000fca0003f0f008 */
[----:B------:R-:W-:-:S08]  /*45b0*/  @UP0 ULEA UR6, UR21, UR8, 0x3 ;  /* 0x0000000815060291 */ /* 0x000fd0000f8e18ff */
[----:B------:R-:W-:-:S04]  /*45c0*/  @P0 SHF.L.U32 R0, R2, 0x1f, RZ ;  /* 0x0000001f02000819 */ /* 0x000fc800000006ff */
[----:B------:R1:W2:Y:S01]  /*45d0*/  @P0 SYNCS.PHASECHK.TRANS64.TRYWAIT P2, [UR6], R0 ;  /* 0x00000000ff0005a7 */ /* 0x0002a20008041106 */
[----:B------:R-:W3:Y:S02]  /*45e0*/  SYNCS.PHASECHK.TRANS64.TRYWAIT P0, [UR10+0x230], R5 ;  /* 0x00023005ff0075a7 */ /* 0x000ee4000800110a */
[----:B-123--:R-:W-:Y:S05]  /*45f0*/  @!P0 BRA `(.L_x_92) ;  /* 0x0000005c008c8947 */ /* 0x00efea0003800000 */
.L_x_236:
[----:B------:R-:W-:Y:S01]  /*4600*/  UMOV UR19, UR20 ;  /* 0x0000001400137c82 */ /* 0x000fe20008000000 */
[----:B------:R-:W-:Y:S05]  /*4610*/  BRA.U !UP0, `(.L_x_93) ;  /* 0x0000000108987547 */ /* 0x000fea000b800000 */
[----:B------:R-:W-:Y:S02]  /*4620*/  UIADD3 UR19, UPT, UPT, UR23, UR20, URZ ;  /* 0x0000001417137290 */ /* 0x000fe4000fffe0ff */
[----:B------:R-:W-:Y:S01]  /*4630*/  UPLOP3.LUT UP3, UPT, UPT, UPT, UPT, 0x40, 0x4 ;  /* 0x000000000004789c */ /* 0x000fe20003f6e870 */
[----:B------:R-:W-:Y:S01]  /*4640*/  UMOV UR18, UR7 ;  /* 0x0000000700127c82 */ /* 0x000fe20008000000 */
[----:B------:R-:W-:-:S09]  /*4650*/  UMOV UR17, UR21 ;  /* 0x0000001500117c82 */ /* 0x000fd20008000000 */
.L_x_96:
[----:B--2---:R-:W-:Y:S01]  /*4660*/  ULEA UR9, UR17, UR8, 0x3 ;  /* 0x0000000811097291 */ /* 0x004fe2000f8e18ff */
[----:B---3--:R-:W-:Y:S11]  /*4670*/  @P2 BRA `(.L_x_94) ;  /* 0x00000000000c2947 */ /* 0x008ff60003800000 */
[----:B-1----:R-:W-:Y:S04]  /*4680*/  SHF.L.U32 R5, R2, 0x1f, RZ ;  /* 0x0000001f02057819 */ /* 0x002fe800000006ff */
[----:B------:R-:W1:Y:S02]  /*4690*/  SYNCS.PHASECHK.TRANS64.TRYWAIT P0, [UR9], R5 ;  /* 0x00000005ff0075a7 */ /* 0x000e640008001109 */
[----:B-1----:R-:W-:Y:S05]  /*46a0*/  @!P0 BRA `(.L_x_95) ;  /* 0x0000005c00788947 */ /* 0x002fea0003800000 */
.L_x_94:
[----:B------:R-:W-:Y:S01]  /*46b0*/  UISETP.NE.AND UP0, UPT, UR18, 0x1, UPT ;  /* 0x000000011200788c */ /* 0x000fe2000bf05270 */
[----:B------:R-:W-:Y:S01]  /*46c0*/  PLOP3.LUT P2, PT, PT, PT, PT, 0x80, 0x8 ;  /* 0x000000000008781c */ /* 0x000fe20003f4f070 */
[----:B------:R-:W-:Y:S02]  /*46d0*/  UIADD3 UR21, UPT, UPT, UR17, 0x1, URZ ;  /* 0x0000000111157890 */ /* 0x000fe4000fffe0ff */
[----:B------:R-:W-:Y:S02]  /*46e0*/  ULEA UR30, UR17, UR15, 0x8 ;  /* 0x0000000f111e7291 */ /* 0x000fe4000f8e40ff */
[----:B------:R-:W-:Y:S01]  /*46f0*/  UISETP.NE.AND UP1, UPT, UR21, 0x1a, UPT ;  /* 0x0000001a1500788c */ /* 0x000fe2000bf25270 */
[----:B------:R-:W-:Y:S01]  /*4700*/  PLOP3.LUT P0, PT, PT, PT, UP0, 0x80, 0x8 ;  /* 0x000000000008781c */ /* 0x000fe20003f0f008 */
[----:B------:R-:W-:Y:S02]  /*4710*/  ULEA UR32, UR17, UR14, 0x8 ;  /* 0x0000000e11207291 */ /* 0x000fe4000f8e40ff */
[----:B------:R-:W-:Y:S02]  /*4720*/  USEL UR16, URZ, 0x1, UP1 ;  /* 0x00000001ff107887 */ /* 0x000fe40008800000 */
[----:B------:R-:W-:Y:S02]  /*4730*/  USEL UR21, UR21, URZ, UP1 ;  /* 0x000000ff15157287 */ /* 0x000fe40008800000 */
[----:B------:R-:W-:Y:S02]  /*4740*/  UIADD3 UR36, UPT, UPT, UR30, 0x2, URZ ;  /* 0x000000021e247890 */ /* 0x000fe4000fffe0ff */
[----:B------:R-:W-:Y:S01]  /*4750*/  @UP0 ULEA UR6, UR21, UR8, 0x3 ;  /* 0x0000000815060291 */ /* 0x000fe2000f8e18ff */
[----:B------:R-:W-:Y:S01]  /*4760*/  LOP3.LUT R2, R2, UR16, RZ, 0x3c, !PT ;  /* 0x0000001002027c12 */ /* 0x000fe2000f8e3cff */
[----:B------:R-:W-:Y:S02]  /*4770*/  UIADD3 UR34, UPT, UPT, UR32, 0x2, URZ ;  /* 0x0000000220227890 */ /* 0x000fe4000fffe0ff */
[----:B------:R-:W-:Y:S01]  /*4780*/  UIADD3 UR9, UPT, UPT, UR9, 0xd0, URZ ;  /* 0x000000d009097890 */ /* 0x000fe2000fffe0ff */
[----:B-1----:R-:W-:Y:S01]  /*4790*/  @P0 SHF.L.U32 R0, R2, 0x1f, RZ ;  /* 0x0000001f02000819 */ /* 0x002fe200000006ff */
[----:B------:R-:W-:Y:S01]  /*47a0*/  UMOV UR31, 0x80004020 ;  /* 0x80004020001f7882 */ /* 0x000fe20000000000 */
[----:B------:R-:W-:Y:S01]  /*47b0*/  UMOV UR33, 0x80004020 ;  /* 0x8000402000217882 */ /* 0x000fe20000000000 */
[----:B------:R-:W-:Y:S01]  /*47c0*/  UMOV UR37, 0x80004020 ;  /* 0x8000402000257882 */ /* 0x000fe20000000000 */
[----:B------:R2:W3:Y:S01]  /*47d0*/  @P0 SYNCS.PHASECHK.TRANS64.TRYWAIT P2, [UR6], R0 ;  /* 0x00000000ff0005a7 */ /* 0x0004e20008041106 */
[----:B------:R-:W-:Y:S01]  /*47e0*/  UIADD3 UR20, UPT, UPT, UR20, 0x1, URZ ;  /* 0x0000000114147890 */ /* 0x000fe2000fffe0ff */
[----:B------:R2:W-:Y:S01]  /*47f0*/  UTCHMMA.2CTA gdesc[UR32], gdesc[UR30], tmem[UR11], tmem[UR28], idesc[UR29], UP3 ;  /* 0x00ff1c1e200075ea */ /* 0x0005e20009a0000b */
[----:B------:R-:W-:Y:S02]  /*4800*/  UIADD3 UR18, UPT, UPT, UR18, -0x1, URZ ;  /* 0xffffffff12127890 */ /* 0x000fe4000fffe0ff */
[----:B------:R-:W-:Y:S02]  /*4810*/  UISETP.NE.AND UP0, UPT, UR20, UR19, UPT ;  /* 0x000000131400728c */ /* 0x000fe4000bf05270 */
[----:B------:R-:W-:Y:S01]  /*4820*/  UPLOP3.LUT UP3, UPT, UPT, UPT, UPT, 0x80, 0x8 ;  /* 0x000000000008789c */ /* 0x000fe20003f6f070 */
[----:B------:R-:W-:Y:S01]  /*4830*/  UMOV UR35, 0x80004020 ;  /* 0x8000402000237882 */ /* 0x000fe20000000000 */
[----:B------:R-:W-:Y:S01]  /*4840*/  UMOV UR17, UR21 ;  /* 0x0000001500117c82 */ /* 0x000fe20008000000 */
[----:B------:R2:W-:Y:S01]  /*4850*/  UTCHMMA.2CTA gdesc[UR34], gdesc[UR36], tmem[UR11], tmem[UR26], idesc[UR27], UPT ;  /* 0x00ff1a24220075ea */ /* 0x0005e2000ba0000b */
[----:B------:R2:W-:Y:S03]  /*4860*/  UTCBAR.2CTA.MULTICAST [UR9], URZ, UR13 ;  /* 0x000000ff090073e9 */ /* 0x0005e6000820080d */
[----:B------:R-:W-:Y:S05]  /*4870*/  BRA.U UP0, `(.L_x_96) ;  /* 0xfffffffd00787547 */ /* 0x000fea000b83ffff */
.L_x_93:
[----:B------:R-:W-:Y:S01]  /*4880*/  UIADD3 UR10, UPT, UPT, UR10, 0x210, URZ ;  /* 0x000002100a0a7890 */ /* 0x000fe2000fffe0ff */
[----:B------:R-:W-:-:S08]  /*4890*/  UMOV UR20, UR19 ;  /* 0x0000001300147c82 */ /* 0x000fd00008000000 */
[----:B------:R4:W-:Y:S01]  /*48a0*/  UTCBAR.2CTA.MULTICAST [UR10], URZ, UR12 ;  /* 0x000000ff0a0073e9 */ /* 0x0009e2000820080c */
[----:B------:R-:W-:Y:S02]  /*48b0*/  NOP ;  /* 0x0000000000007918 */ /* 0x000fe40000000000 */
.L_x_91:
[----:B------:R-:W-:Y:S01]  /*48c0*/  UIADD3 UR22, UPT, UPT, UR22, 0x1, URZ ;  /* 0x0000000116167890 */ /* 0x000fe2000fffe0ff */
[----:B------:R-:W-:-:S03]  /*48d0*/  ISETP.NE.AND P0, PT, R8, 0x2, PT ;  /* 0x000000020800780c */ /* 0x000fc60003f05270 */
[----:B------:R-:W-:Y:S01]  /*48e0*/  UISETP.NE.AND UP0, UPT, UR22, 0x4, UPT ;  /* 0x000000041600788c */ /* 0x000fe2000bf05270 */
[----:B-12---:R-:W-:Y:S02]  /*48f0*/  SEL R0, RZ, 0x1, P0 ;  /* 0x00000001ff007807 */ /* 0x006fe40000000000 */
[----:B------:R-:W-:Y:S01]  /*4900*/  SEL R8, R8, RZ, P0 ;  /* 0x000000ff08087207 */ /* 0x000fe20000000000 */
[----:B------:R-:W-:Y:S01]  /*4910*/  USEL UR6, URZ, 0x1, UP0 ;  /* 0x00000001ff067887 */ /* 0x000fe20008000000 */
[----:B------:R-:W-:Y:S01]  /*4920*/  LOP3.LUT R3, R3, R0, RZ, 0x3c, !PT ;  /* 0x0000000003037212 */ /* 0x000fe200078e3cff */
[----:B------:R-:W-:-:S04]  /*4930*/  USEL UR22, UR22, URZ, UP0 ;  /* 0x000000ff16167287 */ /* 0x000fc80008000000 */
[----:B------:R-:W-:Y:S01]  /*4940*/  LOP3.LUT R9, R9, UR6, RZ, 0x3c, !PT ;  /* 0x0000000609097c12 */ /* 0x000fe2000f8e3cff */
[----:B------:R-:W-:Y:S07]  /*4950*/  @P1 BRA `(.L_x_97) ;  /* 0xfffffff800b01947 */ /* 0x000fee000383ffff */
[----:B------:R-:W1:Y:S01]  /*4960*/  S2UR UR6, SR_CgaCtaId ;  /* 0x00000000000679c3 */ /* 0x000e620000008800 */
[----:B------:R-:W-:Y:S01]  /*4970*/  ELECT P0, URZ, PT ;  /* 0x0000000000ff782f */ /* 0x000fe20003800000 */
[----:B------:R-:W-:Y:S01]  /*4980*/  HFMA2 R0, -RZ, RZ, 0, 5.9604644775390625e-08 ;  /* 0x00000001ff007431 */ /* 0x000fe200000001ff */
[----:B------:R-:W-:-:S05]  /*4990*/  UMOV UR7, 0x40 ;  /* 0x0000004000077882 */ /* 0x000fca0000000000 */
[----:B------:R-:W-:Y:S01]  /*49a0*/  UVIRTCOUNT.DEALLOC.SMPOOL 0x80 ;  /* 0x000000800000784c */ /* 0x000fe20000000000 */
[----:B------:R-:W-:Y:S02]  /*49b0*/  UISETP.NE.AND UP0, UPT, UR5, URZ, UPT ;  /* 0x000000ff0500728c */ /* 0x000fe4000bf05270 */
[----:B-1----:R-:W-:-:S09]  /*49c0*/  ULEA UR6, UR6, UR7, 0x18 ;  /* 0x0000000706067291 */ /* 0x002fd2000f8ec0ff */
[----:B------:R1:W-:Y:S01]  /*49d0*/  @P0 STS.U8 [UR6+0x1c], R0 ;  /* 0x00001c00ff000988 */ /* 0x0003e20008000006 */
[----:B------:R-:W-:Y:S05]  /*49e0*/  BRA.U UP0, `(.L_x_98) ;  /* 0x0000000100a07547 */ /* 0x000fea000b800000 */
[----:B------:R-:W-:Y:S01]  /*49f0*/  UIADD3 UR5, UPT, UPT, UR8, 0x230, URZ ;  /* 0x0000023008057890 */ /* 0x000fe2000fffe0ff */
[----:B------:R-:W-:-:S03]  /*4a00*/  SHF.L.U32 R3, R9, 0x1f, RZ ;  /* 0x0000001f09037819 */ /* 0x000fc600000006ff */
[----:B------:R-:W-:-:S09]  /*4a10*/  ULEA UR7, UR22, UR5, 0x3 ;  /* 0x0000000516077291 */ /* 0x000fd2000f8e18ff */
[----:B------:R-:W2:Y:S02]  /*4a20*/  SYNCS.PHASECHK.TRANS64.TRYWAIT P0, [UR7], R3 ;  /* 0x00000003ff0075a7 */ /* 0x000ea40008001107 */
[----:B--2---:R-:W-:Y:S05]  /*4a30*/  @!P0 BRA `(.L_x_99) ;  /* 0x0000005800ac8947 */ /* 0x004fea0003800000 */
.L_x_239:
[----:B------:R-:W-:-:S04]  /*4a40*/  UIADD3 UR9, UPT, UPT, UR22, 0x1, URZ ;  /* 0x0000000116097890 */ /* 0x000fc8000fffe0ff */
[----:B------:R-:W-:-:S04]  /*4a50*/  UISETP.NE.AND UP1, UPT, UR9, 0x4, UPT ;  /* 0x000000040900788c */ /* 0x000fc8000bf25270 */
[----:B----4-:R-:W-:Y:S02]  /*4a60*/  USEL UR10, URZ, 0x1, UP1 ;  /* 0x00000001ff0a7887 */ /* 0x010fe40008800000 */
[----:B------:R-:W-:-:S04]  /*4a70*/  USEL UR9, UR9, URZ, UP1 ;  /* 0x000000ff09097287 */ /* 0x000fc80008800000 */
[----:B------:R-:W-:Y:S01]  /*4a80*/  ULEA UR7, UR9, UR5, 0x3 ;  /* 0x0000000509077291 */ /* 0x000fe2000f8e18ff */
[----:B------:R-:W-:-:S04]  /*4a90*/  LOP3.LUT R2, R9, UR10, RZ, 0x3c, !PT ;  /* 0x0000000a09027c12 */ /* 0x000fc8000f8e3cff */
[----:B-1----:R-:W-:-:S04]  /*4aa0*/  SHF.L.U32 R3, R2, 0x1f, RZ ;  /* 0x0000001f02037819 */ /* 0x002fc800000006ff */
[----:B------:R-:W1:Y:S02]  /*4ab0*/  SYNCS.PHASECHK.TRANS64.TRYWAIT P0, [UR7], R3 ;  /* 0x00000003ff0075a7 */ /* 0x000e640008001107 */
[----:B-1----:R-:W-:Y:S05]  /*4ac0*/  @!P0 BRA `(.L_x_100) ;  /* 0x0000005800a08947 */ /* 0x002fea0003800000 */
.L_x_241:
        /* <DEDUP_REMOVED lines=9> */
.L_x_243:
[----:B------:R-:W-:-:S04]  /*4b60*/  UIADD3 UR9, UPT, UPT, UR9, 0x1, URZ ;  /* 0x0000000109097890 */ /* 0x000fc8000fffe0ff */
[----:B------:R-:W-:-:S04]  /*4b70*/  UISETP.NE.AND UP1, UPT, UR9, 0x4, UPT ;  /* 0x000000040900788c */ /* 0x000fc8000bf25270 */
[----:B------:R-:W-:Y:S02]  /*4b80*/  USEL UR7, URZ, 0x1, UP1 ;  /* 0x00000001ff077887 */ /* 0x000fe40008800000 */
[----:B------:R-:W-:-:S04]  /*4b90*/  USEL UR9, UR9, URZ, UP1 ;  /* 0x000000ff09097287 */ /* 0x000fc80008800000 */
[----:B------:R-:W-:Y:S01]  /*4ba0*/  ULEA UR9, UR9, UR5, 0x3 ;  /* 0x0000000509097291 */ /* 0x000fe2000f8e18ff */
[----:B-1----:R-:W-:-:S04]  /*4bb0*/  LOP3.LUT R3, R2, UR7, RZ, 0x3c, !PT ;  /* 0x0000000702037c12 */ /* 0x002fc8000f8e3cff */
[----:B------:R-:W-:Y:S01]  /*4bc0*/  SHF.L.U32 R3, R3, 0x1f, RZ ;  /* 0x0000001f03037819 */ /* 0x000fe200000006ff */
[----:B------:R-:W-:-:S04]  /*4bd0*/  IMAD.U32 R0, RZ, RZ, UR9 ;  /* 0x00000009ff007e24 */ /* 0x000fc8000f8e00ff */
[----:B------:R1:W2:Y:S03]  /*4be0*/  SYNCS.PHASECHK.TRANS64.TRYWAIT P0, [R0+URZ], R3 ;  /* 0x00000003000075a7 */ /* 0x0002a600080011ff */
[----:B--2---:R-:W-:Y:S05]  /*4bf0*/  @!P0 NANOSLEEP.SYNCS 0x989680 ;  /* 0x009896800000895d */ /* 0x004fea0003900000 */
[----:B------:R-:W2:Y:S02]  /*4c00*/  @!P0 SYNCS.PHASECHK.TRANS64 P0, [R0+URZ], R3 ;  /* 0x00000003000085a7 */ /* 0x000ea400080010ff */
[----:B--2---:R-:W-:Y:S05]  /*4c10*/  @P0 BRA `(.L_x_102) ;  /* 0x0000000000200947 */ /* 0x004fea0003800000 */
.L_x_103:
[----:B--2---:R2:W4:Y:S02]  /*4c20*/  SYNCS.PHASECHK.TRANS64.TRYWAIT P0, [R0+URZ], R3 ;  /* 0x00000003000075a7 */ /* 0x00452400080011ff */
[----:B----4-:R-:W-:Y:S05]  /*4c30*/  @!P0 NANOSLEEP.SYNCS 0x989680 ;  /* 0x009896800000895d */ /* 0x010fea0003900000 */
[----:B------:R-:W4:Y:S02]  /*4c40*/  @!P0 SYNCS.PHASECHK.TRANS64 P0, [R0+URZ], R3 ;  /* 0x00000003000085a7 */ /* 0x000f2400080010ff */
[----:B----4-:R-:W-:Y:S05]  /*4c50*/  @!P0 BRA `(.L_x_103) ;  /* 0xfffffffc00f08947 */ /* 0x010fea000383ffff */
[----:B------:R-:W-:Y:S05]  /*4c60*/  BRA `(.L_x_102) ;  /* 0x00000000000c7947 */ /* 0x000fea0003800000 */
.L_x_98:
[----:B------:R-:W-:-:S04]  /*4c70*/  UIADD3 UR5, UPT, UPT, UR8, 0x270, URZ ;  /* 0x0000027008057890 */ /* 0x000fc8000fffe0ff */
[----:B------:R-:W-:-:S09]  /*4c80*/  UPRMT UR5, UR4, 0x654, UR5 ;  /* 0x0000065404057896 */ /* 0x000fd20008000005 */
[----:B------:R-:W-:Y:S03]  /*4c90*/  SYNCS.ARRIVE.TRANS64.RED.A1T0 RZ, [UR5], RZ ;  /* 0x000000ffffff79a7 */ /* 0x000fe60008100405 */
.L_x_102:
[----:B-12---:R-:W-:Y:S01]  /*4ca0*/  SHF.L.U32 R3, RZ, 0x1f, RZ ;  /* 0x0000001fff037819 */ /* 0x006fe200000006ff */
[----:B------:R-:W-:Y:S01]  /*4cb0*/  UIADD3 UR5, UPT, UPT, UR8, 0x270, URZ ;  /* 0x0000027008057890 */ /* 0x000fe2000fffe0ff */
[----:B------:R-:W-:Y:S02]  /*4cc0*/  PLOP3.LUT P0, PT, PT, PT, UP0, 0x80, 0x8 ;  /* 0x000000000008781c */ /* 0x000fe40003f0f008 */
[----:B------:R-:W1:Y:S02]  /*4cd0*/  SYNCS.PHASECHK.TRANS64.TRYWAIT P1, [UR8+0x270], R3 ;  /* 0x00027003ff0075a7 */ /* 0x000e640008021108 */
[----:B-1----:R-:W-:Y:S09]  /*4ce0*/  @!P1 BRA `(.L_x_104) ;  /* 0x0000005800489947 */ /* 0x002ff20003800000 */
.L_x_245:
[----:B------:R-:W-:Y:S01]  /*4cf0*/  @!UP0 UPRMT UR5, UR4, 0x654, UR5 ;  /* 0x0000065404058896 */ /* 0x000fe20008000005 */
[----:B------:R-:W-:Y:S02]  /*4d00*/  UMOV UR8, 0xffff ;  /* 0x0000ffff00087882 */ /* 0x000fe40000000000 */
[----:B------:R-:W-:-:S06]  /*4d10*/  UMOV UR4, 0x1 ;  /* 0x0000000100047882 */ /* 0x000fcc0000000000 */
[----:B------:R-:W-:Y:S01]  /*4d20*/  @!P0 SYNCS.ARRIVE.TRANS64.RED.A1T0 RZ, [UR5], RZ ;  /* 0x000000ffffff89a7 */ /* 0x000fe20008100405 */
[----:B------:R-:W-:Y:S01]  /*4d30*/  NOP ;  /* 0x0000000000007918 */ /* 0x000fe20000000000 */
[----:B-1----:R-:W1:Y:S01]  /*4d40*/  LDS R0, [UR6+0x14] ;  /* 0x00001406ff007984 */ /* 0x002e620008000800 */
[----:B------:R-:W-:-:S04]  /*4d50*/  ULOP3.LUT UR5, UR24, 0xffff, URZ, 0xc0, !UPT ;  /* 0x0000ffff18057892 */ /* 0x000fc8000f8ec0ff */
[----:B------:R-:W-:-:S04]  /*4d60*/  USHF.R.U32.HI UR5, URZ, 0x5, UR5 ;  /* 0x00000005ff057899 */ /* 0x000fc80008011605 */
[----:B------:R-:W-:Y:S02]  /*4d70*/  USHF.L.U32 UR8, UR8, UR5, URZ ;  /* 0x0000000508087299 */ /* 0x000fe400080006ff */
[----:B------:R-:W-:-:S04]  /*4d80*/  USHF.L.U32 UR4, UR4, UR5, URZ ;  /* 0x0000000504047299 */ /* 0x000fc800080006ff */
[----:B-1----:R-:W-:-:S04]  /*4d90*/  LOP3.LUT R0, R0, UR8, RZ, 0xc0, !PT ;  /* 0x0000000800007c12 */ /* 0x002fc8000f8ec0ff */
[----:B------:R-:W-:-:S13]  /*4da0*/  ISETP.NE.AND P0, PT, R0, UR8, PT ;  /* 0x0000000800007c0c */ /* 0x000fda000bf05270 */
[----:B------:R-:W-:Y:S05]  /*4db0*/  @P0 BRA `(.L_x_105) ;  /* 0x0000000000580947 */ /* 0x000fea0003800000 */
[----:B------:R-:W1:Y:S02]  /*4dc0*/  LDS R0, [UR6+0x18] ;  /* 0x00001806ff007984 */ /* 0x000e640008000800 */
[----:B-1----:R-:W-:-:S04]  /*4dd0*/  LOP3.LUT R0, R0, UR4, RZ, 0xc0, !PT ;  /* 0x0000000400007c12 */ /* 0x002fc8000f8ec0ff */
[----:B------:R-:W-:-:S13]  /*4de0*/  ISETP.NE.AND P0, PT, R0, UR4, PT ;  /* 0x0000000400007c0c */ /* 0x000fda000bf05270 */
[----:B------:R-:W-:Y:S05]  /*4df0*/  @P0 BRA `(.L_x_106) ;  /* 0x00000000003c0947 */ /* 0x000fea0003800000 */
[----:B------:R-:W1:Y:S01]  /*4e00*/  S2R R2, SR_LANEID ;  /* 0x0000000000027919 */ /* 0x000e620000000000 */
[----:B------:R-:W-:Y:S01]  /*4e10*/  ULOP3.LUT UR8, URZ, UR8, URZ, 0x33, !UPT ;  /* 0x00000008ff087292 */ /* 0x000fe2000f8e33ff */
[----:B------:R-:W-:Y:S01]  /*4e20*/  LOP3.LUT R4, RZ, UR4, RZ, 0x33, !PT ;  /* 0x00000004ff047c12 */ /* 0x000fe2000f8e33ff */
[----:B------:R-:W-:Y:S02]  /*4e30*/  VOTEU.ANY UR7, UPT, PT ;  /* 0x0000000000077886 */ /* 0x000fe400038e0100 */
[----:B------:R-:W-:Y:S01]  /*4e40*/  UFLO.U32 UR7, UR7 ;  /* 0x00000007000772bd */ /* 0x000fe200080e0000 */
[----:B------:R-:W2:Y:S01]  /*4e50*/  REDUX UR4, R4 ;  /* 0x00000000040473c4 */ /* 0x000ea20000000000 */
[----:B------:R-:W-:-:S06]  /*4e60*/  IMAD.U32 R0, RZ, RZ, UR8 ;  /* 0x00000008ff007e24 */ /* 0x000fcc000f8e00ff */
[----:B------:R1:W-:Y:S01]  /*4e70*/  UTCATOMSWS.AND URZ, UR8 ;  /* 0x0000000800ff79e3 */ /* 0x0003e20008000000 */
[----:B------:R-:W3:Y:S01]  /*4e80*/  REDUX UR5, R0 ;  /* 0x00000000000573c4 */ /* 0x000ee20000000000 */
[----:B-1----:R-:W-:Y:S01]  /*4e90*/  ISETP.EQ.U32.AND P0, PT, R2, UR7, PT ;  /* 0x0000000702007c0c */ /* 0x002fe2000bf02070 */
[----:B--2---:R-:W-:Y:S01]  /*4ea0*/  IMAD.U32 R2, RZ, RZ, UR4 ;  /* 0x00000004ff027e24 */ /* 0x004fe2000f8e00ff */
[----:B---3--:R-:W-:-:S11]  /*4eb0*/  MOV R3, UR5 ;  /* 0x0000000500037c02 */ /* 0x008fd60008000f00 */
[----:B------:R1:W-:Y:S04]  /*4ec0*/  @P0 ATOMS.AND RZ, [UR6+0x14], R3 ;  /* 0x00001403ffff098c */ /* 0x0003e8000a800006 */
[----:B------:R1:W-:Y:S01]  /*4ed0*/  @P0 ATOMS.AND RZ, [UR6+0x18], R2 ;  /* 0x00001802ffff098c */ /* 0x0003e2000a800006 */
[----:B------:R-:W-:Y:S05]  /*4ee0*/  BRA `(.L_x_107) ;  /* 0x0000000000147947 */ /* 0x000fea0003800000 */
.L_x_106:
[----:B------:R-:W-:Y:S02]  /*4ef0*/  MOV R2, 0x4f10 ;  /* 0x00004f1000027802 */ /* 0x000fe40000000f00 */
[----:B---345:R-:W-:Y:S05]  /*4f00*/  CALL.REL.NOINC `($__internal_0_$__cuda_sm10x_tcgen05_guardrail_trap_col_being_dealloced_not_returned_by_alloc) ;  /* 0x0000005c00287944 */ /* 0x038fea0003c00000 */
[----:B------:R-:W-:Y:S05]  /*4f10*/  BRA `(.L_x_107) ;  /* 0x0000000000087947 */ /* 0x000fea0003800000 */
.L_x_105:
[----:B------:R-:W-:Y:S02]  /*4f20*/  MOV R2, 0x4f40 ;  /* 0x00004f4000027802 */ /* 0x000fe40000000f00 */
[----:B---345:R-:W-:Y:S05]  /*4f30*/  CALL.REL.NOINC `($__internal_2_$__cuda_sm10x_tcgen05_guardrail_trap_unallocated_columns_being_dealloced) ;  /* 0x0000005c00347944 */ /* 0x038fea0003c00000 */
.L_x_107:
[----:B------:R-:W-:Y:S01]  /*4f40*/  NOP ;  /* 0x0000000000007918 */ /* 0x000fe20000000000 */
[----:B----4-:R-:W-:Y:S05]  /*4f50*/  EXIT ;  /* 0x000000000000794d */ /* 0x010fea0003800000 */
.L_x_78:
[----:B------:R-:W-:-:S09]  /*4f60*/  UISETP.NE.OR UP5, UPT, UR10, 0x3, !UP5 ;  /* 0x000000030a00788c */ /* 0x000fd2000efa5670 */
[----:B------:R-:W-:Y:S05]  /*4f70*/  BRA.U UP5, `(.L_x_108) ;  /* 0x0000001105787547 */ /* 0x000fea000b800000 */
[----:B------:R-:W1:Y:S01]  /*4f80*/  LDC R0, c[0x0][0xb30] ;  /* 0x0002cc00ff007b82 */ /* 0x000e620000000800 */
[----:B------:R-:W2:Y:S01]  /*4f90*/  LDCU.64 UR8, c[0x0][0x888] ;  /* 0x00011100ff0877ac */ /* 0x000ea20008000a00 */
[----:B------:R-:W-:Y:S02]  /*4fa0*/  HFMA2 R25, -RZ, RZ, 0, 0 ;  /* 0x00000000ff197431 */ /* 0x000fe400000001ff */
[----:B-----5:R-:W-:Y:S01]  /*4fb0*/  IMAD.MOV.U32 R32, RZ, RZ, 0x1 ;  /* 0x00000001ff207424 */ /* 0x020fe200078e00ff */
[----:B------:R-:W-:Y:S01]  /*4fc0*/  MOV R23, 0x1000 ;  /* 0x0000100000177802 */ /* 0x000fe20000000f00 */
[----:B------:R-:W3:Y:S01]  /*4fd0*/  LDCU.64 UR4, c[0x0][0x890] ;  /* 0x00011200ff0477ac */ /* 0x000ee20008000a00 */
[----:B------:R-:W-:Y:S01]  /*4fe0*/  IMAD.MOV.U32 R27, RZ, RZ, RZ ;  /* 0x000000ffff1b7224 */ /* 0x000fe200078e00ff */
[----:B------:R-:W4:Y:S01]  /*4ff0*/  LDC R19, c[0x0][0x370] ;  /* 0x0000dc00ff137b82 */ /* 0x000f220000000800 */
[----:B------:R-:W-:Y:S01]  /*5000*/  UMOV UR7, 0x400 ;  /* 0x0000040000077882 */ /* 0x000fe20000000000 */
[----:B------:R-:W-:-:S02]  /*5010*/  UPLOP3.LUT UP1, UPT, UPT, UPT, UPT, 0x40, 0x4 ;  /* 0x000000000004789c */ /* 0x000fc40003f2e870 */
[----:B------:R-:W-:-:S04]  /*5020*/  ULEA UR7, UR37, UR7, 0x18 ;  /* 0x0000000725077291 */ /* 0x000fc8000f8ec0ff */
[----:B------:R-:W4:Y:S01]  /*5030*/  LDC R2, c[0x0][0xb0c] ;  /* 0x0002c300ff027b82 */ /* 0x000f220000000800 */
[----:B------:R-:W-:Y:S02]  /*5040*/  UIADD3 UR13, UPT, UPT, UR7, 0x1b8, URZ ;  /* 0x000001b8070d7890 */ /* 0x000fe4000fffe0ff */
[----:B--2---:R-:W-:Y:S02]  /*5050*/  UISETP.NE.U32.AND UP3, UPT, UR8, URZ, UPT ;  /* 0x000000ff0800728c */ /* 0x004fe4000bf65070 */
[----:B------:R-:W-:Y:S02]  /*5060*/  UIADD3 UR41, UPT, UPT, UR7, 0x1a0, URZ ;  /* 0x000001a007297890 */ /* 0x000fe4000fffe0ff */
[----:B---3--:R-:W-:Y:S01]  /*5070*/  UISETP.NE.U32.AND UP4, UPT, UR4, URZ, UPT ;  /* 0x000000ff0400728c */ /* 0x008fe2000bf85070 */
[----:B------:R-:W2:Y:S01]  /*5080*/  LDC R18, c[0x0][0xb20] ;  /* 0x0002c800ff127b82 */ /* 0x000ea20000000800 */
[----:B-1----:R-:W-:Y:S01]  /*5090*/  ISETP.NE.AND P1, PT, R0, 0x1, PT ;  /* 0x000000010000780c */ /* 0x002fe20003f25270 */
[----:B------:R-:W-:-:S02]  /*50a0*/  UISETP.NE.AND.EX UP3, UPT, UR9, URZ, UPT, UP3 ;  /* 0x000000ff0900728c */ /* 0x000fc4000bf65330 */
[----:B------:R-:W-:Y:S02]  /*50b0*/  UIADD3 UR33, UPT, UPT, UR7, 0x1a8, URZ ;  /* 0x000001a807217890 */ /* 0x000fe4000fffe0ff */
[----:B------:R-:W-:Y:S02]  /*50c0*/  UIADD3 UR25, UPT, UPT, UR7, 0x1b0, URZ ;  /* 0x000001b007197890 */ /* 0x000fe4000fffe0ff */
[----:B------:R-:W1:Y:S01]  /*50d0*/  LDC.64 R36, c[0x0][0x348] ;  /* 0x0000d200ff247b82 */ /* 0x000e620000000a00 */
[----:B------:R-:W-:Y:S02]  /*50e0*/  UPRMT UR13, UR37, 0x654, UR13 ;  /* 0x00000654250d7896 */ /* 0x000fe4000800000d */
[----:B------:R-:W-:-:S05]  /*50f0*/  UISETP.NE.AND.EX UP4, UPT, UR5, URZ, UPT, UP4 ;  /* 0x000000ff0500728c */ /* 0x000fca000bf85340 */
[----:B------:R-:W3:Y:S08]  /*5100*/  LDC.64 R16, c[0x0][0xb10] ;  /* 0x0002c400ff107b82 */ /* 0x000ef00000000a00 */
[----:B------:R-:W1:Y:S08]  /*5110*/  LDC.64 R6, c[0x0][0xb18] ;  /* 0x0002c600ff067b82 */ /* 0x000e700000000a00 */
[----:B------:R-:W1:Y:S08]  /*5120*/  LDC.64 R4, c[0x0][0xb28] ;  /* 0x0002ca00ff047b82 */ /* 0x000e700000000a00 */
[----:B--2-4-:R-:W1:Y:S02]  /*5130*/  LDC R22, c[0x0][0x374] ;  /* 0x0000dd00ff167b82 */ /* 0x014e640000000800 */
.L_x_119:
[----:B------:R-:W-:Y:S02]  /*5140*/  LEA R0, R27, UR7, 0x3 ;  /* 0x000000071b007c11 */ /* 0x000fe4000f8e18ff */
[----:B------:R-:W-:Y:S02]  /*5150*/  SHF.L.U32 R3, R25, 0x1f, RZ ;  /* 0x0000001f19037819 */ /* 0x000fe400000006ff */
[----:B------:R-:W-:Y:S02]  /*5160*/  LEA R28, R27, UR7, 0x4 ;  /* 0x000000071b1c7c11 */ /* 0x000fe4000f8e20ff */
[----:B--2---:R-:W2:Y:S02]  /*5170*/  SYNCS.PHASECHK.TRANS64.TRYWAIT P0, [R0+URZ+0x1f0], R3 ;  /* 0x0001f003000075a7 */ /* 0x004ea400080011ff */
[----:B--2---:R-:W-:Y:S05]  /*5180*/  @!P0 BRA `(.L_x_109) ;  /* 0x0000005400388947 */ /* 0x004fea0003800000 */
.L_x_246:
[----:B------:R-:W-:Y:S01]  /*5190*/  ISETP.GE.AND P0, PT, R26, 0x1, PT ;  /* 0x000000011a00780c */ /* 0x000fe20003f06270 */
[----:B------:R-:W4:Y:S01]  /*51a0*/  LDS.128 R28, [R28+0x280] ;  /* 0x000280001c1c7984 */ /* 0x000f220000000c00 */
[----:B--2---:R-:W-:Y:S01]  /*51b0*/  VIADD R0, R0, 0x200 ;  /* 0x0000020000007836 */ /* 0x004fe20000000000 */
[----:B------:R-:W-:Y:S01]  /*51c0*/  @!PT LDS RZ, [RZ] ;  /* 0x00000000fffff984 */ /* 0x000fe20000000800 */
[----:B------:R-:W-:Y:S01]  /*51d0*/  @!PT LDS RZ, [RZ] ;  /* 0x00000000fffff984 */ /* 0x000fe20000000800 */
[----:B------:R-:W-:Y:S01]  /*51e0*/  @!PT LDS RZ, [RZ] ;  /* 0x00000000fffff984 */ /* 0x000fe20000000800 */
[----:B------:R-:W-:Y:S01]  /*51f0*/  @!PT LDS RZ, [RZ] ;  /* 0x00000000fffff984 */ /* 0x000fe20000000800 */
[----:B------:R2:W-:Y:S06]  /*5200*/  MEMBAR.ALL.CTA ;  /* 0x0000000000007992 */ /* 0x0005ec0000008000 */
[----:B--2---:R-:W2:Y:S01]  /*5210*/  FENCE.VIEW.ASYNC.S ;  /* 0x00000000000073c6 */ /* 0x004ea20000000000 */
[----:B------:R-:W-:Y:S04]  /*5220*/  PRMT R0, RZ, 0x654, R0 ;  /* 0x00000654ff007816 */ /* 0x000fe80000000000 */
[----:B--2---:R2:W-:Y:S01]  /*5230*/  SYNCS.ARRIVE.TRANS64.RED.A1T0 RZ, [R0+URZ], RZ ;  /* 0x000000ff00ff79a7 */ /* 0x0045e200081004ff */
[----:B----4-:R-:W-:Y:S11]  /*5240*/  LOP3.LUT P3, RZ, R30, 0x1, RZ, 0xc0, !PT ;  /* 0x000000011eff7812 */ /* 0x010ff6000786c0ff */
[----:B------:R-:W-:Y:S02]  /*5250*/  @!UPT UIADD3 URZ, UPT, UPT, URZ, URZ, URZ ;  /* 0x000000fffffff290 */ /* 0x000fe4000fffe0ff */
[----:B------:R-:W-:Y:S02]  /*5260*/  @P3 MOV R13, R28 ;  /* 0x0000001c000d3202 */ /* 0x000fe40000000f00 */
[----:B------:R-:W-:Y:S01]  /*5270*/  @P3 LOP3.LUT R8, R29, 0xffff, RZ, 0xc0, !PT ;  /* 0x0000ffff1d083812 */ /* 0x000fe200078ec0ff */
[----:B--2---:R-:W-:Y:S06]  /*5280*/  @!P0 BRA `(.L_x_110) ;  /* 0x0000000000a48947 */ /* 0x004fec0003800000 */
[----:B-1----:R-:W-:Y:S01]  /*5290*/  IMAD.HI.U32 R33, R22, R7, RZ ;  /* 0x0000000716217227 */ /* 0x002fe200078e00ff */
[----:B------:R-:W-:Y:S02]  /*52a0*/  ISETP.NE.AND P0, PT, R6, 0x1, PT ;  /* 0x000000010600780c */ /* 0x000fe40003f05270 */
[----:B------:R-:W-:Y:S01]  /*52b0*/  ISETP.NE.AND P2, PT, R26, 0x1, PT ;  /* 0x000000011a00780c */ /* 0x000fe20003f45270 */
[----:B---3--:R-:W-:Y:S01]  /*52c0*/  IMAD.HI.U32 R34, R19, R16, RZ ;  /* 0x0000001013227227 */ /* 0x008fe200078e00ff */
[----:B------:R-:W-:Y:S02]  /*52d0*/  SHF.R.U32.HI R33, RZ, R18, R33 ;  /* 0x00000012ff217219 */ /* 0x000fe40000011621 */
[----:B------:R-:W-:Y:S01]  /*52e0*/  ISETP.NE.AND P4, PT, R2, 0x1, PT ;  /* 0x000000010200780c */ /* 0x000fe20003f85270 */
[----:B------:R-:W-:Y:S01]  /*52f0*/  IMAD.HI.U32 R38, R13, R16, RZ ;  /* 0x000000100d267227 */ /* 0x000fe200078e00ff */
[----:B------:R-:W-:Y:S02]  /*5300*/  SHF.R.U32.HI R34, RZ, R17, R34 ;  /* 0x00000011ff227219 */ /* 0x000fe40000011622 */
[----:B------:R-:W-:Y:S01]  /*5310*/  SEL R3, R22, R33, !P0 ;  /* 0x0000002116037207 */ /* 0x000fe20004000000 */
[C---:B------:R-:W-:Y:S01]  /*5320*/  IMAD.HI.U32 R33, R8.reuse, R7, RZ ;  /* 0x0000000708217227 */ /* 0x040fe200078e00ff */
[----:B------:R-:W-:Y:S02]  /*5330*/  SEL R11, R19, R34, !P4 ;  /* 0x00000022130b7207 */ /* 0x000fe40006000000 */
[----:B------:R-:W-:Y:S01]  /*5340*/  SHF.R.U32.HI R38, RZ, R17, R38 ;  /* 0x00000011ff267219 */ /* 0x000fe20000011626 */
[----:B------:R-:W-:Y:S01]  /*5350*/  IMAD.HI.U32 R40, R3, R4, RZ ;  /* 0x0000000403287227 */ /* 0x000fe200078e00ff */
[----:B------:R-:W-:Y:S03]  /*5360*/  SHF.R.U32.HI R33, RZ, R18, R33 ;  /* 0x00000012ff217219 */ /* 0x000fe60000011621 */
[----:B------:R-:W-:Y:S01]  /*5370*/  IMAD.HI.U32 R34, R11, R4, RZ ;  /* 0x000000040b227227 */ /* 0x000fe200078e00ff */
[----:B------:R-:W-:Y:S02]  /*5380*/  @P2 SHF.R.U32.HI R3, RZ, R5, R40 ;  /* 0x00000005ff032219 */ /* 0x000fe40000011628 */
[----:B------:R-:W-:Y:S02]  /*5390*/  SEL R9, R8, R33, !P0 ;  /* 0x0000002108097207 */ /* 0x000fe40004000000 */
[----:B------:R-:W-:Y:S01]  /*53a0*/  @P2 SHF.R.U32.HI R11, RZ, R5, R34 ;  /* 0x00000005ff0b2219 */ /* 0x000fe20000011622 */
[C---:B------:R-:W-:Y:S01]  /*53b0*/  IMAD R10, R26.reuse, R3, RZ ;  /* 0x000000031a0a7224 */ /* 0x040fe200078e02ff */
[----:B------:R-:W-:Y:S01]  /*53c0*/  SEL R3, R13, R38, !P4 ;  /* 0x000000260d037207 */ /* 0x000fe20006000000 */
[C---:B------:R-:W-:Y:S03]  /*53d0*/  IMAD.HI.U32 R14, R9.reuse, R4, RZ ;  /* 0x00000004090e7227 */ /* 0x040fe600078e00ff */
[----:B------:R-:W-:Y:S01]  /*53e0*/  ISETP.GE.AND P0, PT, R9, R10, PT ;  /* 0x0000000a0900720c */ /* 0x000fe20003f06270 */
[C---:B------:R-:W-:Y:S01]  /*53f0*/  IMAD R12, R26.reuse, R11, RZ ;  /* 0x0000000b1a0c7224 */ /* 0x040fe200078e02ff */
[-C--:B------:R-:W-:Y:S04]  /*5400*/  SHF.R.U32.HI R14, RZ, R5.reuse, R14 ;  /* 0x00000005ff0e7219 */ /* 0x080fe8000001160e */
[----:B------:R-:W-:Y:S02]  /*5410*/  ISETP.GE.OR P0, PT, R3, R12, P0 ;  /* 0x0000000c0300720c */ /* 0x000fe40000706670 */
[----:B------:R-:W-:Y:S05]  /*5420*/  SEL R15, R9, R14, !P2 ;  /* 0x0000000e090f7207 */ /* 0x000fea0005000000 */
[----:B------:R-:W-:Y:S04]  /*5430*/  IMAD.MOV R14, RZ, RZ, -R15 ;  /* 0x000000ffff0e7224 */ /* 0x000fe800078e0a0f */
[----:B------:R-:W-:Y:S02]  /*5440*/  IMAD R14, R26, R14, R9 ;  /* 0x0000000e1a0e7224 */ /* 0x000fe400078e0209 */
[C---:B------:R-:W-:Y:S05]  /*5450*/  @!P0 IMAD.HI.U32 R10, R3.reuse, R4, RZ ;  /* 0x00000004030a8227 */ /* 0x040fea00078e00ff */
[----:B------:R-:W-:Y:S04]  /*5460*/  @!P0 SHF.R.U32.HI R10, RZ, R5, R10 ;  /* 0x00000005ff0a8219 */ /* 0x000fe8000001160a */
[----:B------:R-:W-:Y:S01]  /*5470*/  @!P0 SEL R0, R3, R10, !P2 ;  /* 0x0000000a03008207 */ /* 0x000fe20005000000 */
[----:B------:R-:W-:Y:S03]  /*5480*/  IMAD.MOV R10, RZ, RZ, -R3 ;  /* 0x000000ffff0a7224 */ /* 0x000fe600078e0a03 */
[----:B------:R-:W-:Y:S01]  /*5490*/  @!P0 IADD3 R15, PT, PT, R15, -R0, RZ ;  /* 0x800000000f0f8210 */ /* 0x000fe20007ffe0ff */
[----:B------:R-:W-:Y:S01]  /*54a0*/  @!P0 IMAD R0, R11, R14, R0 ;  /* 0x0000000e0b008224 */ /* 0x000fe200078e0200 */
[----:B------:R-:W-:Y:S01]  /*54b0*/  IADD3 R11, PT, PT, -R9, RZ, RZ ;  /* 0x000000ff090b7210 */ /* 0x000fe20007ffe1ff */
[----:B------:R-:W-:Y:S02]  /*54c0*/  IMAD R13, R2, R10, R13 ;  /* 0x0000000a020d7224 */ /* 0x000fe400078e020d */
[----:B------:R-:W-:Y:S02]  /*54d0*/  @!P0 IMAD R9, R15, R26, R3 ;  /* 0x0000001a0f098224 */ /* 0x000fe400078e0203 */
[----:B------:R-:W-:Y:S02]  /*54e0*/  @!P0 IMAD.MOV.U32 R3, RZ, RZ, R0 ;  /* 0x000000ffff038224 */ /* 0x000fe400078e0000 */
[----:B------:R-:W-:Y:S02]  /*54f0*/  IMAD R8, R6, R11, R8 ;  /* 0x0000000b06087224 */ /* 0x000fe400078e0208 */
[----:B------:R-:W-:Y:S02]  /*5500*/  IMAD R13, R3, R2, R13 ;  /* 0x00000002030d7224 */ /* 0x000fe400078e020d */
[----:B------:R-:W-:Y:S02]  /*5510*/  IMAD R8, R9, R6, R8 ;  /* 0x0000000609087224 */ /* 0x000fe400078e0208 */
.L_x_110:
[----:B------:R-:W-:Y:S05]  /*5520*/  BRA.U UP1, `(.L_x_111) ;  /* 0x0000000101107547 */ /* 0x000fea000b800000 */
[----:B------:R-:W-:Y:S04]  /*5530*/  MOV R0, UR6 ;  /* 0x0000000600007c02 */ /* 0x000fe80008000f00 */
[----:B------:R-:W-:Y:S04]  /*5540*/  SHF.L.U32 R3, R0, 0x1f, RZ ;  /* 0x0000001f00037819 */ /* 0x000fe800000006ff */
[----:B------:R-:W2:Y:S02]  /*5550*/  SYNCS.PHASECHK.TRANS64.TRYWAIT P0, [UR7+0x1e8], R3 ;  /* 0x0001e803ff0075a7 */ /* 0x000ea40008001107 */
[----:B--2---:R-:W-:Y:S05]  /*5560*/  @!P0 BRA `(.L_x_112) ;  /* 0x0000005000548947 */ /* 0x004fea0003800000 */
.L_x_111:
[----:B------:R-:W-:Y:S02]  /*5570*/  R2UR UR42, R20 ;  /* 0x00000000142a72ca */ /* 0x000fe400000e0000 */
[----:B------:R-:W-:Y:S02]  /*5580*/  R2UR UR43, R21 ;  /* 0x00000000152b72ca */ /* 0x000fe400000e0000 */
[----:B------:R-:W-:Y:S02]  /*5590*/  ISETP.NE.U32.AND P2, PT, RZ, UR4, PT ;  /* 0x00000004ff007c0c */ /* 0x000fe4000bf45070 */
[----:B------:R-:W-:Y:S02]  /*55a0*/  SHF.L.U32 R12, R32, 0x1f, RZ ;  /* 0x0000001f200c7819 */ /* 0x000fe400000006ff */
[----:B------:R-:W-:Y:S05]  /*55b0*/  ISETP.NE.AND.EX P2, PT, RZ, UR5, PT, P2 ;  /* 0x00000005ff007c0c */ /* 0x000fea000bf45320 */
[----:B------:R-:W-:Y:S02]  /*55c0*/  USHF.L.U32 UR42, UR42, 0x7, URZ ;  /* 0x000000072a2a7899 */ /* 0x000fe400080006ff */
[----:B------:R-:W-:Y:S01]  /*55d0*/  USHF.L.U32 UR43, UR43, 0x6, URZ ;  /* 0x000000062b2b7899 */ /* 0x000fe200080006ff */
[----:B------:R-:W-:Y:S11]  /*55e0*/  BRA.U !UP4, `(.L_x_113) ;  /* 0x000000010c347547 */ /* 0x000ff6000b800000 */
[----:B------:R-:W-:Y:S01]  /*55f0*/  UPLOP3.LUT UP0, UPT, UPT, UPT, UP3, 0x80, 0x8 ;  /* 0x000000000008789c */ /* 0x000fe20003f0f030 */
[----:B--2---:R-:W-:Y:S02]  /*5600*/  HFMA2 R0, -RZ, RZ, 0, 5.9604644775390625e-08 ;  /* 0x00000001ff007431 */ /* 0x004fe400000001ff */
[----:B------:R-:W-:Y:S03]  /*5610*/  IMAD.MOV.U32 R59, RZ, RZ, 0x1 ;  /* 0x00000001ff3b7424 */ /* 0x000fe600078e00ff */
[----:B------:R-:W-:Y:S05]  /*5620*/  PLOP3.LUT P0, PT, PT, PT, UP0, 0x80, 0x8 ;  /* 0x000000000008781c */ /* 0x000fea0003f0f008 */
[----:B------:R-:W2:Y:S01]  /*5630*/  @UP0 LDCU.64 UR10, c[0x0][0x888] ;  /* 0x00011100ff0a07ac */ /* 0x000ea20008000a00 */
[----:B------:R-:W-:Y:S07]  /*5640*/  @UP0 UIMAD UR8, UR36, UR4, URZ ;  /* 0x00000004240802a4 */ /* 0x000fee000f8e02ff */
[----:B------:R-:W-:Y:S01]  /*5650*/  @!P0 PRMT R59, R0, 0x7610, R59 ;  /* 0x00007610003b8816 */ /* 0x000fe2000000003b */
[----:B--2---:R-:W-:Y:S03]  /*5660*/  @UP0 UIMAD.WIDE UR10, UR8, 0x4, UR10 ;  /* 0x00000004080a08a5 */ /* 0x004fe6000f8e020a */
[----:B------:R-:W2:Y:S03]  /*5670*/  @!UP0 LDCU UR8, c[0x0][0x880] ;  /* 0x00011000ff0887ac */ /* 0x000ea60008000800 */
[----:B------:R-:W-:Y:S01]  /*5680*/  IMAD.U32 R10, RZ, RZ, UR10 ;  /* 0x0000000aff0a7e24 */ /* 0x000fe2000f8e00ff */
[----:B------:R-:W-:Y:S05]  /*5690*/  MOV R11, UR11 ;  /* 0x0000000b000b7c02 */ /* 0x000fea0008000f00 */
[----:B------:R4:W5:Y:S02]  /*56a0*/  @P0 LDG.E R35, desc[UR46][R10.64] ;  /* 0x0000002e0a230981 */ /* 0x000964000c1e1900 */
[----:B--2-4-:R-:W-:Y:S07]  /*56b0*/  @!P0 IMAD.U32 R35, RZ, RZ, UR8 ;  /* 0x00000008ff238e24 */ /* 0x014fee000f8e00ff */
.L_x_113:
[----:B-----5:R-:W-:Y:S01]  /*56c0*/  @!P2 FSETP.EQ.AND P0, PT, R35, RZ, PT ;  /* 0x000000ff2300a20b */ /* 0x020fe20003f02000 */
[----:B------:R-:W-:Y:S01]  /*56d0*/  @!UPT UIADD3 URZ, UPT, UPT, URZ, URZ, URZ ;  /* 0x000000fffffff290 */ /* 0x000fe2000fffe0ff */
[----:B------:R-:W-:Y:S11]  /*56e0*/  @!P2 BRA `(.L_x_114) ;  /* 0x000000000014a947 */ /* 0x000ff60003800000 */
[----:B------:R-:W-:Y:S02]  /*56f0*/  LOP3.LUT P2, RZ, R59, 0xff, RZ, 0xc0, !PT ;  /* 0x000000ff3bff7812 */ /* 0x000fe4000784c0ff */
[----:B------:R-:W-:Y:S04]  /*5700*/  PLOP3.LUT P0, PT, PT, PT, UP0, 0x80, 0x8 ;  /* 0x000000000008781c */ /* 0x000fe80003f0f008 */
[----:B------:R-:W-:Y:S07]  /*5710*/  PLOP3.LUT P0, PT, P0, PT, PT, 0x8, 0x80 ;  /* 0x000000000080781c */ /* 0x000fee000070e170 */
[----:B------:R-:W-:Y:S11]  /*5720*/  @P2 FSETP.EQ.AND P0, PT, R35, RZ, PT ;  /* 0x000000ff2300220b */ /* 0x000ff60003f02000 */
[----:B------:R-:W-:Y:S02]  /*5730*/  @!UPT UIADD3 URZ, UPT, UPT, URZ, URZ, URZ ;  /* 0x000000fffffff290 */ /* 0x000fe4000fffe0ff */
.L_x_114:
[----:B------:R-:W4:Y:S01]  /*5740*/  SYNCS.PHASECHK.TRANS64.TRYWAIT P2, [UR7+0x1c0], R12 ;  /* 0x0001c00cff0075a7 */ /* 0x000f220008041107 */
[----:B------:R-:W-:Y:S04]  /*5750*/  ELECT P4, URZ, PT ;  /* 0x0000000000ff782f */ /* 0x000fe80003880000 */
[----:B------:R-:W-:Y:S11]  /*5760*/  PLOP3.LUT P4, PT, P0, P4, PT, 0xf2, 0x2f ;  /* 0x00000000002f781c */ /* 0x000ff60000789e72 */
[----:B------:R-:W-:Y:S02]  /*5770*/  @!UPT UIADD3 URZ, UPT, UPT, URZ, URZ, URZ ;  /* 0x000000fffffff290 */ /* 0x000fe4000fffe0ff */
[----:B-1----:R-:W-:Y:S05]  /*5780*/  @!P4 IADD3 R9, P0, PT, R36, 0x580, RZ ;  /* 0x000005802409c810 */ /* 0x002fea0007f1e0ff */
[----:B--2---:R-:W-:Y:S01]  /*5790*/  @!P4 IMAD.X R0, RZ, RZ, R37, P0 ;  /* 0x000000ffff00c224 */ /* 0x004fe200000e0625 */
[----:B----4-:R-:W-:Y:S07]  /*57a0*/  @!P2 BRA `(.L_x_115) ;  /* 0x0000004c00dca947 */ /* 0x010fee0003800000 */
.L_x_249:
[----:B------:R-:W-:Y:S01]  /*57b0*/  @!P4 R2UR UR9, R9 ;  /* 0x000000000909c2ca */ /* 0x000fe200000e0000 */
[----:B------:R-:W-:Y:S01]  /*57c0*/  VOTEU.ALL UP1, P4 ;  /* 0x0000000000ff7886 */ /* 0x000fe20002020000 */
[----:B------:R-:W-:Y:S01]  /*57d0*/  @!P4 R2UR UR8, R0 ;  /* 0x000000000008c2ca */ /* 0x000fe200000e0000 */
[----:B------:R-:W-:Y:S01]  /*57e0*/  VOTEU.ALL UP2, P4 ;  /* 0x0000000000ff7886 */ /* 0x000fe20002040000 */
[----:B------:R-:W-:Y:S01]  /*57f0*/  UMOV UR16, 0x0 ;  /* 0x0000000000107882 */ /* 0x000fe20000000000 */
[----:B------:R-:W-:Y:S01]  /*5800*/  UMOV UR17, 0x10000000 ;  /* 0x1000000000117882 */ /* 0x000fe20000000000 */
[----:B------:R-:W-:Y:S01]  /*5810*/  @!UP1 UIADD3 UR40, UPT, UPT, UR7, 0x300, URZ ;  /* 0x0000030007289890 */ /* 0x000fe2000fffe0ff */
[----:B------:R-:W-:Y:S01]  /*5820*/  @!P4 IMAD.MOV.U32 R0, RZ, RZ, 0x1000 ;  /* 0x00001000ff00c424 */ /* 0x000fe200078e00ff */
[----:B------:R-:W-:Y:S01]  /*5830*/  UMOV UR44, UR36 ;  /* 0x00000024002c7c82 */ /* 0x000fe20008000000 */
[----:B------:R-:W-:Y:S01]  /*5840*/  @!UP1 UIADD3 UR10, UPT, UPT, UR42, 0x40, URZ ;  /* 0x000000402a0a9890 */ /* 0x000fe2000fffe0ff */
[----:B------:R-:W-:Y:S01]  /*5850*/  @!P4 IADD3 R9, P0, PT, R36, 0x580, RZ ;  /* 0x000005802409c810 */ /* 0x000fe20007f1e0ff */
[----:B------:R-:W-:Y:S01]  /*5860*/  UMOV UR11, UR43 ;  /* 0x0000002b000b7c82 */ /* 0x000fe20008000000 */
[----:B------:R-:W-:Y:S01]  /*5870*/  UMOV UR12, UR36 ;  /* 0x00000024000c7c82 */ /* 0x000fe20008000000 */
[----:B------:R-:W-:Y:S01]  /*5880*/  IMAD.U32 R10, RZ, RZ, UR9 ;  /* 0x00000009ff0a7e24 */ /* 0x000fe2000f8e00ff */
[----:B------:R-:W-:Y:S01]  /*5890*/  UMOV UR9, UR41 ;  /* 0x0000002900097c82 */ /* 0x000fe20008000000 */
[----:B------:R-:W-:Y:S01]  /*58a0*/  IMAD.U32 R11, RZ, RZ, UR8 ;  /* 0x00000008ff0b7e24 */ /* 0x000fe2000f8e00ff */
[----:B------:R-:W-:Y:S02]  /*58b0*/  @!UP1 UIADD3 UR8, UPT, UPT, UR7, 0xb00, URZ ;  /* 0x00000b0007089890 */ /* 0x000fe4000fffe0ff */
[----:B------:R-:W-:Y:S01]  /*58c0*/  @!P4 R2UR UR18, R10 ;  /* 0x000000000a12c2ca */ /* 0x000fe200000e0000 */
[----:B------:R-:W-:Y:S01]  /*58d0*/  VOTEU.ALL UP1, P4 ;  /* 0x0000000000ff7886 */ /* 0x000fe20002020000 */
[----:B------:R-:W-:Y:S01]  /*58e0*/  @!P4 R2UR UR19, R11 ;  /* 0x000000000b13c2ca */ /* 0x000fe200000e0000 */
[----:B------:R-:W-:Y:S11]  /*58f0*/  UPRMT UR14, UR37, 0x654, UR41 ;  /* 0x00000654250e7896 */ /* 0x000ff60008000029 */
[----:B------:R-:W-:Y:S01]  /*5900*/  @!UPT UIADD3 URZ, UPT, UPT, URZ, URZ, URZ ;  /* 0x000000fffffff290 */ /* 0x000fe2000fffe0ff */
[----:B------:R2:W-:Y:S01]  /*5910*/  @!UP2 UTMALDG.3D [UR40], [UR18], desc[UR16] ;  /* 0x000010281200a5b4 */ /* 0x0005e20008011000 */
[----:B------:R2:W-:Y:S01]  /*5920*/  @!UP1 UTMALDG.3D [UR8], [UR18], desc[UR16] ;  /* 0x00001008120095b4 */ /* 0x0005e20008011000 */
[----:B------:R4:W-:Y:S01]  /*5930*/  @!P4 SYNCS.ARRIVE.TRANS64.RED.A0TR RZ, [UR7+0x1a0], R0 ;  /* 0x0001a000ffffc9a7 */ /* 0x0009e20008300407 */
[----:B------:R-:W-:Y:S01]  /*5940*/  SYNCS.ARRIVE.TRANS64.RED.A1T0 RZ, [UR14], RZ ;  /* 0x000000ffffff79a7 */ /* 0x000fe2000810040e */
[----:B----4-:R-:W-:Y:S01]  /*5950*/  @!P4 IMAD.X R0, RZ, RZ, R37, P0 ;  /* 0x000000ffff00c224 */ /* 0x010fe200000e0625 */
[----:B------:R-:W4:Y:S02]  /*5960*/  SYNCS.PHASECHK.TRANS64.TRYWAIT P2, [UR7+0x1c8], R12 ;  /* 0x0001c80cff0075a7 */ /* 0x000f240008041107 */
[----:B--2-4-:R-:W-:Y:S05]  /*5970*/  @!P2 BRA `(.L_x_116) ;  /* 0x0000004c0080a947 */ /* 0x014fea0003800000 */
.L_x_251:
        /* <DEDUP_REMOVED lines=8> */
[----:B------:R-:W-:Y:S01]  /*5a00*/  @!UP1 UIADD3 UR32, UPT, UPT, UR7, 0x1300, URZ ;  /* 0x0000130007209890 */ /* 0x000fe2000fffe0ff */
[----:B------:R-:W-:Y:S01]  /*5a10*/  @!P4 IADD3 R21, P0, PT, R36, 0x580, RZ ;  /* 0x000005802415c810 */ /* 0x000fe20007f1e0ff */
[----:B------:R-:W-:Y:S01]  /*5a20*/  UMOV UR35, UR43 ;  /* 0x0000002b00237c82 */ /* 0x000fe20008000000 */
[----:B------:R-:W-:Y:S02]  /*5a30*/  @!UP1 UIADD3 UR10, UPT, UPT, UR42, 0x50, URZ ;  /* 0x000000502a0a9890 */ /* 0x000fe4000fffe0ff */
[----:B------:R-:W-:Y:S01]  /*5a40*/  IMAD.U32 R10, RZ, RZ, UR9 ;  /* 0x00000009ff0a7e24 */ /* 0x000fe2000f8e00ff */
[----:B------:R-:W-:Y:S01]  /*5a50*/  UMOV UR9, UR33 ;  /* 0x0000002100097c82 */ /* 0x000fe20008000000 */
[----:B------:R-:W-:Y:S01]  /*5a60*/  IMAD.U32 R11, RZ, RZ, UR8 ;  /* 0x00000008ff0b7e24 */ /* 0x000fe2000f8e00ff */
[----:B------:R-:W-:Y:S01]  /*5a70*/  @!UP1 UIADD3 UR8, UPT, UPT, UR7, 0x1b00, URZ ;  /* 0x00001b0007089890 */ /* 0x000fe2000fffe0ff */
[----:B------:R-:W-:Y:S01]  /*5a80*/  @!P4 IMAD.X R20, RZ, RZ, R37, P0 ;  /* 0x000000ffff14c224 */ /* 0x000fe200000e0625 */
[----:B------:R-:W-:Y:S01]  /*5a90*/  @!P4 R2UR UR18, R10 ;  /* 0x000000000a12c2ca */ /* 0x000fe200000e0000 */
[----:B------:R-:W-:Y:S01]  /*5aa0*/  VOTEU.ALL UP1, P4 ;  /* 0x0000000000ff7886 */ /* 0x000fe20002020000 */
[----:B------:R-:W-:Y:S01]  /*5ab0*/  @!P4 R2UR UR19, R11 ;  /* 0x000000000b13c2ca */ /* 0x000fe200000e0000 */
[----:B------:R-:W-:Y:S01]  /*5ac0*/  UMOV UR11, UR43 ;  /* 0x0000002b000b7c82 */ /* 0x000fe20008000000 */
[----:B------:R-:W-:Y:S01]  /*5ad0*/  UMOV UR12, UR36 ;  /* 0x00000024000c7c82 */ /* 0x000fe20008000000 */
[----:B------:R-:W-:Y:S10]  /*5ae0*/  UPRMT UR14, UR37, 0x654, UR33 ;  /* 0x00000654250e7896 */ /* 0x000ff40008000021 */
[----:B------:R2:W-:Y:S01]  /*5af0*/  @!UP2 UTMALDG.3D [UR32], [UR18], desc[UR16] ;  /* 0x000010201200a5b4 */ /* 0x0005e20008011000 */
[----:B------:R2:W-:Y:S01]  /*5b00*/  @!UP1 UTMALDG.3D [UR8], [UR18], desc[UR16] ;  /* 0x00001008120095b4 */ /* 0x0005e20008011000 */
[----:B------:R2:W-:Y:S01]  /*5b10*/  @!P4 SYNCS.ARRIVE.TRANS64.RED.A0TR RZ, [UR7+0x1a8], R0 ;  /* 0x0001a800ffffc9a7 */ /* 0x0005e20008300407 */
[----:B------:R-:W-:Y:S01]  /*5b20*/  SYNCS.ARRIVE.TRANS64.RED.A1T0 RZ, [UR14], RZ ;  /* 0x000000ffffff79a7 */ /* 0x000fe2000810040e */
[----:B------:R-:W4:Y:S02]  /*5b30*/  SYNCS.PHASECHK.TRANS64.TRYWAIT P2, [UR7+0x1d0], R12 ;  /* 0x0001d00cff0075a7 */ /* 0x000f240008041107 */
[----:B--2-4-:R-:W-:Y:S05]  /*5b40*/  @!P2 BRA `(.L_x_117) ;  /* 0x0000004c0024a947 */ /* 0x014fea0003800000 */
.L_x_253:
[----:B------:R-:W2:Y:S01]  /*5b50*/  LDC.64 R14, c[0x0][0xb10] ;  /* 0x0002c400ff0e7b82 */ /* 0x000ea20000000a00 */
[----:B------:R-:W-:Y:S01]  /*5b60*/  @!P4 R2UR UR9, R21 ;  /* 0x000000001509c2ca */ /* 0x000fe200000e0000 */
[----:B------:R-:W-:Y:S01]  /*5b70*/  VOTEU.ALL UP1, P4 ;  /* 0x0000000000ff7886 */ /* 0x000fe20002020000 */
[----:B------:R-:W-:Y:S01]  /*5b80*/  @!P4 R2UR UR8, R20 ;  /* 0x000000001408c2ca */ /* 0x000fe200000e0000 */
[----:B------:R-:W-:Y:S01]  /*5b90*/  VOTEU.ALL UP2, P4 ;  /* 0x0000000000ff7886 */ /* 0x000fe20002040000 */
[----:B------:R-:W-:Y:S03]  /*5ba0*/  UMOV UR16, 0x0 ;  /* 0x0000000000107882 */ /* 0x000fe60000000000 */
[----:B------:R-:W4:Y:S01]  /*5bb0*/  LDC.64 R10, c[0x0][0xb18] ;  /* 0x0002c600ff0a7b82 */ /* 0x000f220000000a00 */
[----:B------:R-:W-:Y:S01]  /*5bc0*/  @!UP1 UIADD3 UR26, UPT, UPT, UR42, 0x20, URZ ;  /* 0x000000202a1a9890 */ /* 0x000fe2000fffe0ff */
[----:B------:R-:W-:Y:S01]  /*5bd0*/  @P3 SHF.R.U32.HI R24, RZ, 0x10, R29 ;  /* 0x00000010ff183819 */ /* 0x000fe2000001161d */
[----:B------:R-:W-:Y:S01]  /*5be0*/  @!UP1 UIADD3 UR24, UPT, UPT, UR7, 0x2300, URZ ;  /* 0x0000230007189890 */ /* 0x000fe2000fffe0ff */
[----:B------:R-:W-:Y:S01]  /*5bf0*/  VIADD R27, R27, 0x1 ;  /* 0x000000011b1b7836 */ /* 0x000fe20000000000 */
[----:B------:R-:W-:Y:S03]  /*5c00*/  UMOV UR17, 0x10000000 ;  /* 0x1000000000117882 */ /* 0x000fe60000000000 */
[----:B------:R-:W5:Y:S01]  /*5c10*/  @!P1 LDC R0, c[0x0][0xb20] ;  /* 0x0002c800ff009b82 */ /* 0x000f620000000800 */
[----:B------:R-:W-:Y:S01]  /*5c20*/  UMOV UR27, UR43 ;  /* 0x0000002b001b7c82 */ /* 0x000fe20008000000 */
[----:B------:R-:W-:Y:S01]  /*5c30*/  IMAD.U32 R20, RZ, RZ, UR9 ;  /* 0x00000009ff147e24 */ /* 0x000fe2000f8e00ff */
[----:B------:R-:W-:Y:S05]  /*5c40*/  UMOV UR28, UR36 ;  /* 0x00000024001c7c82 */ /* 0x000fea0008000000 */
[----:B-1----:R-:W1:Y:S01]  /*5c50*/  @!P1 LDC R3, c[0x0][0xb0c] ;  /* 0x0002c300ff039b82 */ /* 0x002e620000000800 */
[----:B------:R-:W-:Y:S01]  /*5c60*/  IMAD.U32 R21, RZ, RZ, UR8 ;  /* 0x00000008ff157e24 */ /* 0x000fe2000f8e00ff */
[----:B------:R-:W-:Y:S01]  /*5c70*/  @!UP1 UIADD3 UR10, UPT, UPT, UR42, 0x60, URZ ;  /* 0x000000602a0a9890 */ /* 0x000fe2000fffe0ff */
[----:B------:R-:W-:Y:S01]  /*5c80*/  @!P4 R2UR UR18, R20 ;  /* 0x000000001412c2ca */ /* 0x000fe200000e0000 */
[----:B------:R-:W-:Y:S01]  /*5c90*/  @!UP1 UIADD3 UR8, UPT, UPT, UR7, 0x2b00, URZ ;  /* 0x00002b0007089890 */ /* 0x000fe2000fffe0ff */
[----:B------:R-:W-:Y:S01]  /*5ca0*/  @!P4 IMAD.MOV.U32 R20, RZ, RZ, 0x1000 ;  /* 0x00001000ff14c424 */ /* 0x000fe200078e00ff */
[----:B------:R-:W-:Y:S01]  /*5cb0*/  @!P4 R2UR UR19, R21 ;  /* 0x000000001513c2ca */ /* 0x000fe200000e0000 */
[----:B------:R-:W-:Y:S01]  /*5cc0*/  VOTEU.ALL UP1, P4 ;  /* 0x0000000000ff7886 */ /* 0x000fe20002020000 */
[----:B------:R-:W-:Y:S01]  /*5cd0*/  UMOV UR9, UR25 ;  /* 0x0000001900097c82 */ /* 0x000fe20008000000 */
[----:B------:R-:W-:Y:S01]  /*5ce0*/  UMOV UR11, UR43 ;  /* 0x0000002b000b7c82 */ /* 0x000fe20008000000 */
[----:B------:R-:W-:Y:S01]  /*5cf0*/  UMOV UR12, UR36 ;  /* 0x00000024000c7c82 */ /* 0x000fe20008000000 */
[----:B------:R-:W-:Y:S08]  /*5d00*/  UPRMT UR14, UR37, 0x654, UR25 ;  /* 0x00000654250e7896 */ /* 0x000ff00008000019 */
[----:B------:R1:W-:Y:S02]  /*5d10*/  @!UP2 UTMALDG.3D [UR24], [UR18], desc[UR16] ;  /* 0x000010181200a5b4 */ /* 0x0003e40008011000 */
[----:B-1----:R-:W-:Y:S01]  /*5d20*/  @!P1 ISETP.NE.AND P2, PT, R3, 0x1, PT ;  /* 0x000000010300980c */ /* 0x002fe20003f45270 */
[C---:B--2---:R-:W-:Y:S01]  /*5d30*/  @!P1 IMAD.HI.U32 R14, R13.reuse, R14, RZ ;  /* 0x0000000e0d0e9227 */ /* 0x044fe200078e00ff */
[----:B----4-:R-:W-:Y:S01]  /*5d40*/  @!P1 ISETP.NE.AND P0, PT, R10, 0x1, PT ;  /* 0x000000010a00980c */ /* 0x010fe20003f05270 */
[----:B------:R1:W-:Y:S01]  /*5d50*/  @!UP1 UTMALDG.3D [UR8], [UR18], desc[UR16] ;  /* 0x00001008120095b4 */ /* 0x0003e20008011000 */
[----:B------:R1:W-:Y:S01]  /*5d60*/  @!P4 SYNCS.ARRIVE.TRANS64.RED.A0TR RZ, [UR7+0x1b0], R20 ;  /* 0x0001b014ffffc9a7 */ /* 0x0003e20008300407 */
[C---:B------:R-:W-:Y:S01]  /*5d70*/  @!P1 IMAD.HI.U32 R11, R8.reuse, R11, RZ ;  /* 0x0000000b080b9227 */ /* 0x040fe200078e00ff */
[----:B------:R-:W-:Y:S04]  /*5d80*/  @!P1 SHF.R.U32.HI R14, RZ, R15, R14 ;  /* 0x0000000fff0e9219 */ /* 0x000fe8000001160e */
[----:B-----5:R-:W-:Y:S02]  /*5d90*/  @!P1 SHF.R.U32.HI R9, RZ, R0, R11 ;  /* 0x00000000ff099219 */ /* 0x020fe4000001160b */
[----:B------:R-:W-:Y:S02]  /*5da0*/  @!P1 SEL R14, R13, R14, !P2 ;  /* 0x0000000e0d0e9207 */ /* 0x000fe40005000000 */
[----:B------:R-:W-:Y:S05]  /*5db0*/  @!P1 SEL R9, R8, R9, !P0 ;  /* 0x0000000908099207 */ /* 0x000fea0004000000 */
[----:B------:R-:W-:Y:S01]  /*5dc0*/  @!P1 IMAD.IADD R0, R9, 0x1, -R14 ;  /* 0x0000000109009824 */ /* 0x000fe200078e0a0e */
[----:B------:R-:W-:Y:S01]  /*5dd0*/  SYNCS.ARRIVE.TRANS64.RED.A1T0 RZ, [UR14], RZ ;  /* 0x000000ffffff79a7 */ /* 0x000fe2000810040e */
[----:B------:R-:W-:Y:S02]  /*5de0*/  @!P1 IMAD.IADD R9, R14, 0x1, -R9 ;  /* 0x000000010e099824 */ /* 0x000fe400078e0a09 */
[----:B------:R-:W-:Y:S02]  /*5df0*/  @!P1 IMAD R13, R0, R3, R13 ;  /* 0x00000003000d9224 */ /* 0x000fe400078e020d */
[----:B------:R-:W-:Y:S01]  /*5e00*/  @!P1 IMAD R8, R9, R10, R8 ;  /* 0x0000000a09089224 */ /* 0x000fe200078e0208 */
[----:B------:R-:W2:Y:S02]  /*5e10*/  SYNCS.PHASECHK.TRANS64.TRYWAIT P5, [UR7+0x1d8], R12 ;  /* 0x0001d80cff0075a7 */ /* 0x000ea400080a1107 */
[----:B-12---:R-:W-:Y:S05]  /*5e20*/  @!P5 BRA `(.L_x_118) ;  /* 0x000000480084d947 */ /* 0x006fea0003800000 */
.L_x_255:
[----:B-1----:R-:W-:Y:S01]  /*5e30*/  @!P4 IADD3 R3, P0, PT, R36, 0x580, RZ ;  /* 0x000005802403c810 */ /* 0x002fe20007f1e0ff */
[----:B------:R-:W-:Y:S01]  /*5e40*/  VOTEU.ALL UP1, P4 ;  /* 0x0000000000ff7886 */ /* 0x000fe20002020000 */
[----:B------:R-:W-:Y:S01]  /*5e50*/  VOTEU.ALL UP2, P4 ;  /* 0x0000000000ff7886 */ /* 0x000fe20002040000 */
[----:B------:R-:W-:Y:S01]  /*5e60*/  UMOV UR14, 0x0 ;  /* 0x00000000000e7882 */ /* 0x000fe20000000000 */
[----:B------:R-:W-:Y:S01]  /*5e70*/  @!P4 R2UR UR9, R3 ;  /* 0x000000000309c2ca */ /* 0x000fe200000e0000 */
[----:B------:R-:W-:Y:S01]  /*5e80*/  @!P4 IMAD.X R0, RZ, RZ, R37, P0 ;  /* 0x000000ffff00c224 */ /* 0x000fe200000e0625 */
[----:B------:R-:W-:Y:S01]  /*5e90*/  @!UP1 UIADD3 UR17, UPT, UPT, UR7, 0x1b8, URZ ;  /* 0x000001b807119890 */ /* 0x000fe2000fffe0ff */
[----:B------:R-:W-:Y:S01]  /*5ea0*/  ISETP.NE.AND P0, PT, R27, 0x2, PT ;  /* 0x000000021b00780c */ /* 0x000fe20003f05270 */
[----:B------:R-:W-:Y:S01]  /*5eb0*/  @!UP1 UIADD3 UR18, UPT, UPT, UR42, 0x30, URZ ;  /* 0x000000302a129890 */ /* 0x000fe2000fffe0ff */
[----:B------:R-:W-:Y:S01]  /*5ec0*/  LOP3.LUT R32, R32, 0x1, RZ, 0x3c, !PT ;  /* 0x0000000120207812 */ /* 0x000fe200078e3cff */
[----:B------:R-:W-:Y:S01]  /*5ed0*/  @!UP1 UIADD3 UR16, UPT, UPT, UR7, 0x3300, URZ ;  /* 0x0000330007109890 */ /* 0x000fe2000fffe0ff */
[----:B------:R-:W-:Y:S01]  /*5ee0*/  @!P4 R2UR UR8, R0 ;  /* 0x000000000008c2ca */ /* 0x000fe200000e0000 */
[----:B------:R-:W-:Y:S01]  /*5ef0*/  UMOV UR15, 0x10000000 ;  /* 0x10000000000f7882 */ /* 0x000fe20000000000 */
[----:B------:R-:W-:Y:S01]  /*5f00*/  UMOV UR19, UR43 ;  /* 0x0000002b00137c82 */ /* 0x000fe20008000000 */
[----:B------:R-:W-:Y:S01]  /*5f10*/  UMOV UR20, UR36 ;  /* 0x0000002400147c82 */ /* 0x000fe20008000000 */
[----:B------:R-:W-:Y:S01]  /*5f20*/  @!UP1 UIADD3 UR10, UPT, UPT, UR42, 0x70, URZ ;  /* 0x000000702a0a9890 */ /* 0x000fe2000fffe0ff */
[----:B------:R-:W-:Y:S01]  /*5f30*/  SEL R0, RZ, 0x1, P0 ;  /* 0x00000001ff007807 */ /* 0x000fe20000000000 */
[----:B------:R-:W-:Y:S01]  /*5f40*/  IMAD.U32 R10, RZ, RZ, UR9 ;  /* 0x00000009ff0a7e24 */ /* 0x000fe2000f8e00ff */
[----:B------:R-:W-:Y:S01]  /*5f50*/  UMOV UR11, UR43 ;  /* 0x0000002b000b7c82 */ /* 0x000fe20008000000 */
[----:B------:R-:W-:Y:S01]  /*5f60*/  UMOV UR12, UR36 ;  /* 0x00000024000c7c82 */ /* 0x000fe20008000000 */
[----:B------:R-:W-:Y:S01]  /*5f70*/  UMOV UR9, UR17 ;  /* 0x0000001100097c82 */ /* 0x000fe20008000000 */
[----:B------:R-:W-:Y:S01]  /*5f80*/  @P3 R2UR UR36, R24 ;  /* 0x00000000182432ca */ /* 0x000fe200000e0000 */
[----:B------:R-:W-:Y:S01]  /*5f90*/  IMAD.IADD R20, R8, 0x1, R58 ;  /* 0x0000000108147824 */ /* 0x000fe200078e023a */
[----:B------:R-:W-:Y:S01]  /*5fa0*/  @!P4 R2UR UR22, R10 ;  /* 0x000000000a16c2ca */ /* 0x000fe200000e0000 */
[----:B------:R-:W-:Y:S01]  /*5fb0*/  IMAD.U32 R11, RZ, RZ, UR8 ;  /* 0x00000008ff0b7e24 */ /* 0x000fe2000f8e00ff */
[----:B------:R-:W-:Y:S01]  /*5fc0*/  @!UP1 UIADD3 UR8, UPT, UPT, UR7, 0x3b00, URZ ;  /* 0x00003b0007089890 */ /* 0x000fe2000fffe0ff */
[----:B------:R-:W-:Y:S01]  /*5fd0*/  LOP3.LUT R25, R25, R0, RZ, 0x3c, !PT ;  /* 0x0000000019197212 */ /* 0x000fe200078e3cff */
[----:B------:R-:W-:Y:S01]  /*5fe0*/  VOTEU.ALL UP1, P4 ;  /* 0x0000000000ff7886 */ /* 0x000fe20002020000 */
[----:B------:R-:W-:Y:S01]  /*5ff0*/  IMAD.IADD R21, R13, 0x1, R60 ;  /* 0x000000010d157824 */ /* 0x000fe200078e023c */
[----:B------:R-:W-:Y:S02]  /*6000*/  @!P4 R2UR UR23, R11 ;  /* 0x000000000b17c2ca */ /* 0x000fe400000e0000 */
[----:B------:R-:W-:Y:S11]  /*6010*/  SEL R27, R27, RZ, P0 ;  /* 0x000000ff1b1b7207 */ /* 0x000ff60000000000 */
[----:B------:R2:W-:Y:S01]  /*6020*/  @!UP2 UTMALDG.3D [UR16], [UR22], desc[UR14] ;  /* 0x00000e101600a5b4 */ /* 0x0005e20008011000 */
[----:B------:R2:W-:Y:S01]  /*6030*/  @!UP1 UTMALDG.3D [UR8], [UR22], desc[UR14] ;  /* 0x00000e08160095b4 */ /* 0x0005e20008011000 */
[----:B------:R2:W-:Y:S01]  /*6040*/  @!P4 SYNCS.ARRIVE.TRANS64.RED.A0TR RZ, [UR7+0x1b8], R23 ;  /* 0x0001b817ffffc9a7 */ /* 0x0005e20008300407 */
[----:B------:R-:W-:Y:S01]  /*6050*/  UPLOP3.LUT UP1, UPT, UPT, UPT, UPT, 0x80, 0x8 ;  /* 0x000000000008789c */ /* 0x000fe20003f2f070 */
[----:B------:R-:W-:Y:S01]  /*6060*/  SYNCS.ARRIVE.TRANS64.RED.A1T0 RZ, [UR13], RZ ;  /* 0x000000ffffff79a7 */ /* 0x000fe2000810040d */
[----:B------:R-:W-:Y:S09]  /*6070*/  @P3 BRA `(.L_x_119) ;  /* 0xfffffff000303947 */ /* 0x000ff2000383ffff */
[----:B------:R-:W-:-:S04]  /*6080*/  SHF.L.U32 R3, R32, 0x1f, RZ ;  /* 0x0000001f20037819 */ /* 0x000fc800000006ff */
[----:B------:R-:W1:Y:S02]  /*6090*/  SYNCS.PHASECHK.TRANS64.TRYWAIT P0, [UR7+0x1c0], R3 ;  /* 0x0001c003ff0075a7 */ /* 0x000e640008001107 */
[----:B-1----:R-:W-:Y:S05]  /*60a0*/  @!P0 BRA `(.L_x_120) ;  /* 0x0000004400fc8947 */ /* 0x002fea0003800000 */
.L_x_257:
[----:B------:R-:W4:Y:S02]  /*60b0*/  SYNCS.PHASECHK.TRANS64.TRYWAIT P0, [UR7+0x1c8], R3 ;  /* 0x0001c803ff0075a7 */ /* 0x000f240008001107 */
[----:B----4-:R-:W-:Y:S05]  /*60c0*/  @!P0 BRA `(.L_x_121) ;  /* 0x00000048000c8947 */ /* 0x010fea0003800000 */
.L_x_259:
[----:B------:R-:W4:Y:S02]  /*60d0*/  SYNCS.PHASECHK.TRANS64.TRYWAIT P0, [UR7+0x1d0], R3 ;  /* 0x0001d003ff0075a7 */ /* 0x000f240008001107 */
[----:B----4-:R-:W-:Y:S05]  /*60e0*/  @!P0 BRA `(.L_x_122) ;  /* 0x00000048001c8947 */ /* 0x010fea0003800000 */
.L_x_261:
[----:B-1----:R-:W-:-:S07]  /*60f0*/  MOV R0, UR7 ;  /* 0x0000000700007c02 */ /* 0x002fce0008000f00 */
.L_x_123:
[----:B-1----:R-:W-:-:S04]  /*6100*/  SHF.L.U32 R3, R32, 0x1f, RZ ;  /* 0x0000001f20037819 */ /* 0x002fc800000006ff */
[----:B------:R1:W4:Y:S03]  /*6110*/  SYNCS.PHASECHK.TRANS64.TRYWAIT P0, [R0+URZ+0x1d8], R3 ;  /* 0x0001d803000075a7 */ /* 0x00032600080011ff */
[----:B----4-:R-:W-:Y:S05]  /*6120*/  @!P0 NANOSLEEP.SYNCS 0x989680 ;  /* 0x009896800000895d */ /* 0x010fea0003900000 */
[----:B------:R-:W4:Y:S02]  /*6130*/  @!P0 SYNCS.PHASECHK.TRANS64 P0, [R0+URZ+0x1d8], R3 ;  /* 0x0001d803000085a7 */ /* 0x000f2400080010ff */
[----:B--2-4-:R-:W-:Y:S05]  /*6140*/  @P0 EXIT ;  /* 0x000000000000094d */ /* 0x014fea0003800000 */
[----:B------:R-:W-:Y:S05]  /*6150*/  BRA `(.L_x_123) ;  /* 0xfffffffc00e87947 */ /* 0x000fea000383ffff */
.L_x_108:
[----:B------:R-:W-:-:S06]  /*6160*/  UISETP.GE.AND UP1, UPT, UR10, 0x4, UPT ;  /* 0x000000040a00788c */ /* 0x000fcc000bf26270 */
[----:B------:R-:W-:-:S13]  /*6170*/  PLOP3.LUT P0, PT, PT, PT, UP1, 0x80, 0x8 ;  /* 0x000000000008781c */ /* 0x000fda0003f0f018 */
[----:B------:R-:W-:Y:S05]  /*6180*/  @!P0 EXIT ;  /* 0x000000000000894d */ /* 0x000fea0003800000 */
[----:B------:R-:W-:Y:S01]  /*6190*/  BAR.SYNC.DEFER_BLOCKING 0x6, 0xa0 ;  /* 0x0182800000007b1d */ /* 0x000fe20000010000 */
[----:B------:R-:W-:Y:S02]  /*61a0*/  IMAD.SHL.U32 R4, R66, 0x200000, RZ ;  /* 0x0020000042047824 */ /* 0x000fe400078e00ff */
[----:B------:R-:W-:Y:S02]  /*61b0*/  HFMA2 R71, -RZ, RZ, 0, 5.9604644775390625e-08 ;  /* 0x00000001ff477431 */ /* 0x000fe400000001ff */
[C---:B------:R-:W-:Y:S01]  /*61c0*/  IMAD.SHL.U32 R65, R72.reuse, 0x10, RZ ;  /* 0x0000001048417824 */ /* 0x040fe200078e00ff */
[----:B------:R-:W-:Y:S01]  /*61d0*/  MOV R69, RZ ;  /* 0x000000ff00457202 */ /* 0x000fe20000000f00 */
[----:B------:R-:W-:Y:S01]  /*61e0*/  IMAD.U32 R33, R72, 0x10000, RZ ;  /* 0x0001000048217824 */ /* 0x000fe200078e00ff */
[----:B------:R-:W-:Y:S01]  /*61f0*/  UMOV UR48, 0x400 ;  /* 0x0000040000307882 */ /* 0x000fe20000000000 */
[----:B------:R-:W1:Y:S01]  /*6200*/  LDC R63, c[0x0][0x370] ;  /* 0x0000dc00ff3f7b82 */ /* 0x000e620000000800 */
[----:B------:R-:W-:Y:S01]  /*6210*/  ULEA UR48, UR37, UR48, 0x18 ;  /* 0x0000003025307291 */ /* 0x000fe2000f8ec0ff */
[----:B------:R-:W-:Y:S01]  /*6220*/  LOP3.LUT R4, R4, 0x200000, RZ, 0xc0, !PT ;  /* 0x0020000004047812 */ /* 0x000fe200078ec0ff */
[----:B------:R-:W-:Y:S01]  /*6230*/  IMAD.SHL.U32 R64, R72, 0x2, RZ ;  /* 0x0000000248407824 */ /* 0x000fe200078e00ff */
[C---:B------:R-:W-:Y:S01]  /*6240*/  LOP3.LUT R5, R65.reuse, 0x40, RZ, 0xc0, !PT ;  /* 0x0000004041057812 */ /* 0x040fe200078ec0ff */
[----:B------:R-:W-:Y:S01]  /*6250*/  IMAD.SHL.U32 R3, R66, 0x200, RZ ;  /* 0x0000020042037824 */ /* 0x000fe200078e00ff */
[----:B------:R-:W-:Y:S01]  /*6260*/  LOP3.LUT R2, R65, 0x5b0, RZ, 0xc0, !PT ;  /* 0x000005b041027812 */ /* 0x000fe200078ec0ff */
[----:B------:R-:W-:Y:S01]  /*6270*/  UIADD3 UR4, UPT, UPT, UR48, 0x300, URZ ;  /* 0x0000030030047890 */ /* 0x000fe2000fffe0ff */
[----:B------:R-:W2:Y:S01]  /*6280*/  LDC R28, c[0x0][0xb0c] ;  /* 0x0002c300ff1c7b82 */ /* 0x000ea20000000800 */
[----:B------:R-:W-:Y:S01]  /*6290*/  LOP3.LUT R33, R4, 0x400000, R33, 0xf8, !PT ;  /* 0x0040000004217812 */ /* 0x000fe200078ef821 */
[----:B------:R-:W-:Y:S01]  /*62a0*/  IMAD.MOV.U32 R30, RZ, RZ, RZ ;  /* 0x000000ffff1e7224 */ /* 0x000fe200078e00ff */
[----:B------:R-:W-:Y:S01]  /*62b0*/  LOP3.LUT R64, R5, 0x8, R64, 0xf8, !PT ;  /* 0x0000000805407812 */ /* 0x000fe200078ef840 */
[----:B------:R-:W-:Y:S01]  /*62c0*/  IMAD.MOV.U32 R70, RZ, RZ, RZ ;  /* 0x000000ffff467224 */ /* 0x000fe200078e00ff */
[----:B------:R-:W-:Y:S01]  /*62d0*/  LOP3.LUT R3, R2, 0x200, R3, 0xf8, !PT ;  /* 0x0000020002037812 */ /* 0x000fe200078ef803 */
[----:B------:R-:W-:Y:S01]  /*62e0*/  IMAD.MOV.U32 R76, RZ, RZ, RZ ;  /* 0x000000ffff4c7224 */ /* 0x000fe200078e00ff */
[----:B------:R-:W-:Y:S01]  /*62f0*/  LOP3.LUT P0, RZ, R65, 0x40, RZ, 0xc0, !PT ;  /* 0x0000004041ff7812 */ /* 0x000fe2000780c0ff */
[----:B------:R-:W3:Y:S01]  /*6300*/  LDC R61, c[0x0][0xb20] ;  /* 0x0002c800ff3d7b82 */ /* 0x000ee20000000800 */
[----:B------:R-:W4:Y:S01]  /*6310*/  LDS R0, [UR48+0x2a0] ;  /* 0x0002a030ff007984 */ /* 0x000f220008000800 */
[----:B------:R-:W-:Y:S01]  /*6320*/  LOP3.LUT R64, R3, R64, RZ, 0xfc, !PT ;  /* 0x0000004003407212 */ /* 0x000fe200078efcff */
[----:B------:R-:W-:Y:S01]  /*6330*/  IMAD.U32 R67, RZ, RZ, UR4 ;  /* 0x00000004ff437e24 */ /* 0x000fe2000f8e00ff */
[----:B------:R-:W-:Y:S01]  /*6340*/  LOP3.LUT R72, R72, 0x60, RZ, 0xc0, !PT ;  /* 0x0000006048487812 */ /* 0x000fe200078ec0ff */
[----:B------:R-:W1:Y:S03]  /*6350*/  LDCU.64 UR52, c[0x0][0x348] ;  /* 0x00006900ff3477ac */ /* 0x000e660008000a00 */
[----:B------:R-:W1:Y:S01]  /*6360*/  LDC R27, c[0x0][0xb30] ;  /* 0x0002cc00ff1b7b82 */ /* 0x000e620000000800 */
[----:B------:R-:W1:Y:S01]  /*6370*/  LDCU.64 UR38, c[0x0][0x888] ;  /* 0x00011100ff2677ac */ /* 0x000e620008000a00 */
[----:B------:R-:W1:Y:S06]  /*6380*/  LDCU.64 UR44, c[0x0][0x890] ;  /* 0x00011200ff2c77ac */ /* 0x000e6c0008000a00 */
[----:B------:R-:W1:Y:S01]  /*6390*/  LDC.64 R56, c[0x0][0xb10] ;  /* 0x0002c400ff387b82 */ /* 0x000e620000000a00 */
[----:B------:R-:W-:Y:S01]  /*63a0*/  UMOV UR49, URZ ;  /* 0x000000ff00317c82 */ /* 0x000fe20008000000 */
[----:B------:R-:W-:-:S06]  /*63b0*/  UMOV UR51, URZ ;  /* 0x000000ff00337c82 */ /* 0x000fcc0008000000 */
[----:B------:R-:W1:Y:S08]  /*63c0*/  LDC.64 R24, c[0x0][0xb18] ;  /* 0x0002c600ff187b82 */ /* 0x000e700000000a00 */
[----:B------:R-:W1:Y:S08]  /*63d0*/  LDC.64 R22, c[0x0][0xb28] ;  /* 0x0002ca00ff167b82 */ /* 0x000e700000000a00 */
[----:B------:R-:W1:Y:S01]  /*63e0*/  LDC.64 R54, c[0x0][0x8b0] ;  /* 0x00022c00ff367b82 */ /* 0x000e620000000a00 */
[----:B----4-:R-:W-:Y:S01]  /*63f0*/  IMAD.IADD R33, R0, 0x1, R33 ;  /* 0x0000000100217824 */ /* 0x010fe200078e0221 */
[----:B------:R-:W-:-:S06]  /*6400*/  P2R R0, PR, RZ, 0x1 ;  /* 0x00000001ff007803 */ /* 0x000fcc0000000000 */
[----:B------:R-:W4:Y:S08]  /*6410*/  LDC.64 R52, c[0x0][0x8a8] ;  /* 0x00022a00ff347b82 */ /* 0x000f300000000a00 */
[----:B--23--:R-:W1:Y:S02]  /*6420*/  LDC R62, c[0x0][0x374] ;  /* 0x0000dd00ff3e7b82 */ /* 0x00ce640000000800 */
.L_x_167:
[C---:B------:R-:W-:Y:S02]  /*6430*/  LEA R0, R76.reuse, UR48, 0x3 ;  /* 0x000000304c007c11 */ /* 0x040fe4000f8e18ff */
[----:B------:R-:W-:Y:S02]  /*6440*/  SHF.L.U32 R3, R69, 0x1f, RZ ;  /* 0x0000001f45037819 */ /* 0x000fe400000006ff */
[----:B------:R-:W-:Y:S02]  /*6450*/  LEA R16, R76, UR48, 0x4 ;  /* 0x000000304c107c11 */ /* 0x000fe4000f8e20ff */
[----:B--2---:R-:W2:Y:S02]  /*6460*/  SYNCS.PHASECHK.TRANS64.TRYWAIT P0, [R0+URZ+0x1f0], R3 ;  /* 0x0001f003000075a7 */ /* 0x004ea400080011ff */
[----:B--2---:R-:W-:Y:S05]  /*6470*/  @!P0 BRA `(.L_x_124) ;  /* 0x0000004400508947 */ /* 0x004fea0003800000 */
.L_x_262:
[----:B------:R-:W3:Y:S01]  /*6480*/  LDC.64 R12, c[0x0][0xb10] ;  /* 0x0002c400ff0c7b82 */ /* 0x000ee20000000a00 */
[----:B------:R-:W4:Y:S01]  /*6490*/  LDS.128 R16, [R16+0x280] ;  /* 0x0002800010107984 */ /* 0x000f220000000c00 */
[----:B-1----:R-:W-:Y:S01]  /*64a0*/  ISETP.NE.AND P1, PT, R27, 0x1, PT ;  /* 0x000000011b00780c */ /* 0x002fe20003f25270 */
[----:B--2---:R-:W-:Y:S01]  /*64b0*/  VIADD R0, R0, 0x200 ;  /* 0x0000020000007836 */ /* 0x004fe20000000000 */
[----:B------:R-:W-:Y:S04]  /*64c0*/  ISETP.GE.AND P0, PT, R26, 0x1, PT ;  /* 0x000000011a00780c */ /* 0x000fe80003f06270 */
[----:B------:R-:W1:Y:S01]  /*64d0*/  LDC.64 R10, c[0x0][0xb18] ;  /* 0x0002c600ff0a7b82 */ /* 0x000e620000000a00 */
[----:B------:R-:W-:Y:S01]  /*64e0*/  PRMT R0, RZ, 0x654, R0 ;  /* 0x00000654ff007816 */ /* 0x000fe20000000000 */
[----:B------:R-:W-:Y:S01]  /*64f0*/  @!PT LDS RZ, [RZ] ;  /* 0x00000000fffff984 */ /* 0x000fe20000000800 */
[----:B------:R-:W-:Y:S01]  /*6500*/  @!PT LDS RZ, [RZ] ;  /* 0x00000000fffff984 */ /* 0x000fe20000000800 */
[----:B------:R-:W-:Y:S01]  /*6510*/  @!PT LDS RZ, [RZ] ;  /* 0x00000000fffff984 */ /* 0x000fe20000000800 */
[----:B------:R-:W-:Y:S01]  /*6520*/  @!PT LDS RZ, [RZ] ;  /* 0x00000000fffff984 */ /* 0x000fe20000000800 */
[----:B------:R2:W-:Y:S06]  /*6530*/  MEMBAR.ALL.CTA ;  /* 0x0000000000007992 */ /* 0x0005ec0000008000 */
[----:B--2---:R-:W2:Y:S01]  /*6540*/  FENCE.VIEW.ASYNC.S ;  /* 0x00000000000073c6 */ /* 0x004ea20000000000 */
[----:B------:R-:W1:Y:S08]  /*6550*/  @!P1 LDC R14, c[0x0][0xb20] ;  /* 0x0002c800ff0e9b82 */ /* 0x000e700000000800 */
[----:B------:R-:W1:Y:S01]  /*6560*/  @!P1 LDC R9, c[0x0][0xb0c] ;  /* 0x0002c300ff099b82 */ /* 0x000e620000000800 */
[----:B--2---:R2:W-:Y:S01]  /*6570*/  SYNCS.ARRIVE.TRANS64.RED.A1T0 RZ, [R0+URZ], RZ ;  /* 0x000000ff00ff79a7 */ /* 0x0045e200081004ff */
[----:B----4-:R-:W-:Y:S04]  /*6580*/  LOP3.LUT P4, RZ, R18, 0x1, RZ, 0xc0, !PT ;  /* 0x0000000112ff7812 */ /* 0x010fe8000788c0ff */
[----:B------:R-:W-:Y:S09]  /*6590*/  P2R R73, PR, RZ, 0x10 ;  /* 0x00000010ff497803 */ /* 0x000ff20000000000 */
[----:B------:R-:W-:Y:S02]  /*65a0*/  @P4 MOV R31, R16 ;  /* 0x00000010001f4202 */ /* 0x000fe40000000f00 */
[----:B------:R-:W-:Y:S01]  /*65b0*/  @P4 LOP3.LUT R29, R17, 0xffff, RZ, 0xc0, !PT ;  /* 0x0000ffff111d4812 */ /* 0x000fe200078ec0ff */
[----:B--23--:R-:W-:Y:S06]  /*65c0*/  @!P0 BRA `(.L_x_125) ;  /* 0x0000000000a48947 */ /* 0x00cfec0003800000 */
[----:B------:R-:W-:Y:S01]  /*65d0*/  IMAD.HI.U32 R36, R62, R25, RZ ;  /* 0x000000193e247227 */ /* 0x000fe200078e00ff */
[----:B------:R-:W-:Y:S02]  /*65e0*/  ISETP.NE.AND P0, PT, R24, 0x1, PT ;  /* 0x000000011800780c */ /* 0x000fe40003f05270 */
[----:B------:R-:W-:Y:S01]  /*65f0*/  ISETP.NE.AND P2, PT, R26, 0x1, PT ;  /* 0x000000011a00780c */ /* 0x000fe20003f45270 */
[-C--:B------:R-:W-:Y:S01]  /*6600*/  IMAD.HI.U32 R34, R63, R56.reuse, RZ ;  /* 0x000000383f227227 */ /* 0x080fe200078e00ff */
[----:B------:R-:W-:Y:S02]  /*6610*/  SHF.R.U32.HI R37, RZ, R61, R36 ;  /* 0x0000003dff257219 */ /* 0x000fe40000011624 */
[----:B------:R-:W-:Y:S01]  /*6620*/  ISETP.NE.AND P3, PT, R28, 0x1, PT ;  /* 0x000000011c00780c */ /* 0x000fe20003f65270 */
[----:B------:R-:W-:Y:S01]  /*6630*/  IMAD.HI.U32 R40, R29, R25, RZ ;  /* 0x000000191d287227 */ /* 0x000fe200078e00ff */
[----:B------:R-:W-:Y:S02]  /*6640*/  SHF.R.U32.HI R34, RZ, R57, R34 ;  /* 0x00000039ff227219 */ /* 0x000fe40000011622 */
[----:B------:R-:W-:Y:S01]  /*6650*/  SEL R3, R62, R37, !P0 ;  /* 0x000000253e037207 */ /* 0x000fe20004000000 */
[----:B------:R-:W-:Y:S01]  /*6660*/  IMAD.HI.U32 R38, R31, R56, RZ ;  /* 0x000000381f267227 */ /* 0x000fe200078e00ff */
[----:B------:R-:W-:Y:S03]  /*6670*/  SEL R7, R63, R34, !P3 ;  /* 0x000000223f077207 */ /* 0x000fe60005800000 */
[-C--:B------:R-:W-:Y:S01]  /*6680*/  IMAD.HI.U32 R34, R3, R22.reuse, RZ ;  /* 0x0000001603227227 */ /* 0x080fe200078e00ff */
[----:B------:R-:W-:Y:S03]  /*6690*/  SHF.R.U32.HI R38, RZ, R57, R38 ;  /* 0x00000039ff267219 */ /* 0x000fe60000011626 */
[----:B------:R-:W-:Y:S01]  /*66a0*/  IMAD.HI.U32 R36, R7, R22, RZ ;  /* 0x0000001607247227 */ /* 0x000fe200078e00ff */
[----:B------:R-:W-:Y:S02]  /*66b0*/  @P2 SHF.R.U32.HI R3, RZ, R23, R34 ;  /* 0x00000017ff032219 */ /* 0x000fe40000011622 */
[----:B------:R-:W-:Y:S02]  /*66c0*/  SHF.R.U32.HI R34, RZ, R61, R40 ;  /* 0x0000003dff227219 */ /* 0x000fe40000011628 */
[----:B------:R-:W-:Y:S01]  /*66d0*/  @P2 SHF.R.U32.HI R7, RZ, R23, R36 ;  /* 0x00000017ff072219 */ /* 0x000fe20000011624 */
[C---:B------:R-:W-:Y:S01]  /*66e0*/  IMAD R2, R26.reuse, R3, RZ ;  /* 0x000000031a027224 */ /* 0x040fe200078e02ff */
[----:B------:R-:W-:Y:S02]  /*66f0*/  SEL R5, R29, R34, !P0 ;  /* 0x000000221d057207 */ /* 0x000fe40004000000 */
[----:B------:R-:W-:Y:S01]  /*6700*/  SEL R3, R31, R38, !P3 ;  /* 0x000000261f037207 */ /* 0x000fe20005800000 */
[----:B------:R-:W-:Y:S01]  /*6710*/  IMAD R4, R26, R7, RZ ;  /* 0x000000071a047224 */ /* 0x000fe200078e02ff */
[C---:B------:R-:W-:Y:S01]  /*6720*/  ISETP.GE.AND P0, PT, R5.reuse, R2, PT ;  /* 0x000000020500720c */ /* 0x040fe20003f06270 */
[----:B------:R-:W-:Y:S03]  /*6730*/  IMAD.HI.U32 R6, R5, R22, RZ ;  /* 0x0000001605067227 */ /* 0x000fe600078e00ff */
[----:B------:R-:W-:Y:S01]  /*6740*/  ISETP.GE.OR P0, PT, R3, R4, P0 ;  /* 0x000000040300720c */ /* 0x000fe20000706670 */
[----:B------:R-:W-:Y:S01]  /*6750*/  IMAD.MOV R4, RZ, RZ, -R3 ;  /* 0x000000ffff047224 */ /* 0x000fe200078e0a03 */
[-C--:B------:R-:W-:Y:S03]  /*6760*/  SHF.R.U32.HI R6, RZ, R23.reuse, R6 ;  /* 0x00000017ff067219 */ /* 0x080fe60000011606 */
[----:B------:R-:W-:Y:S01]  /*6770*/  IMAD R31, R28, R4, R31 ;  /* 0x000000041c1f7224 */ /* 0x000fe200078e021f */
[----:B------:R-:W-:Y:S05]  /*6780*/  SEL R15, R5, R6, !P2 ;  /* 0x00000006050f7207 */ /* 0x000fea0005000000 */
[----:B------:R-:W-:Y:S02]  /*6790*/  IMAD.MOV R6, RZ, RZ, -R15 ;  /* 0x000000ffff067224 */ /* 0x000fe400078e0a0f */
[C---:B------:R-:W-:Y:S04]  /*67a0*/  @!P0 IMAD.HI.U32 R2, R3.reuse, R22, RZ ;  /* 0x0000001603028227 */ /* 0x040fe800078e00ff */
[----:B------:R-:W-:Y:S01]  /*67b0*/  IMAD R6, R26, R6, R5 ;  /* 0x000000061a067224 */ /* 0x000fe200078e0205 */
[----:B------:R-:W-:Y:S04]  /*67c0*/  @!P0 SHF.R.U32.HI R2, RZ, R23, R2 ;  /* 0x00000017ff028219 */ /* 0x000fe80000011602 */
[----:B------:R-:W-:Y:S02]  /*67d0*/  @!P0 SEL R0, R3, R2, !P2 ;  /* 0x0000000203008207 */ /* 0x000fe40005000000 */
[----:B------:R-:W-:Y:S02]  /*67e0*/  IADD3 R2, PT, PT, -R5, RZ, RZ ;  /* 0x000000ff05027210 */ /* 0x000fe40007ffe1ff */
[----:B------:R-:W-:Y:S01]  /*67f0*/  @!P0 IADD3 R8, PT, PT, R15, -R0, RZ ;  /* 0x800000000f088210 */ /* 0x000fe20007ffe0ff */
[----:B------:R-:W-:Y:S02]  /*6800*/  @!P0 IMAD R0, R7, R6, R0 ;  /* 0x0000000607008224 */ /* 0x000fe400078e0200 */
[----:B------:R-:W-:Y:S02]  /*6810*/  IMAD R29, R24, R2, R29 ;  /* 0x00000002181d7224 */ /* 0x000fe400078e021d */
[----:B------:R-:W-:Y:S02]  /*6820*/  @!P0 IMAD R5, R8, R26, R3 ;  /* 0x0000001a08058224 */ /* 0x000fe400078e0203 */
[----:B------:R-:W-:Y:S04]  /*6830*/  @!P0 IMAD.MOV.U32 R3, RZ, RZ, R0 ;  /* 0x000000ffff038224 */ /* 0x000fe800078e0000 */
[----:B------:R-:W-:Y:S02]  /*6840*/  IMAD R31, R3, R28, R31 ;  /* 0x0000001c031f7224 */ /* 0x000fe400078e021f */
[----:B------:R-:W-:Y:S07]  /*6850*/  IMAD R29, R5, R24, R29 ;  /* 0x00000018051d7224 */ /* 0x000fee00078e021d */
.L_x_125:
[----:B-1----:R-:W-:Y:S01]  /*6860*/  @!P1 ISETP.NE.AND P0, PT, R10, 0x1, PT ;  /* 0x000000010a00980c */ /* 0x002fe20003f05270 */
[----:B------:R-:W-:Y:S01]  /*6870*/  @!P1 IMAD.HI.U32 R3, R29, R11, RZ ;  /* 0x0000000b1d039227 */ /* 0x000fe200078e00ff */
[----:B------:R-:W-:Y:S01]  /*6880*/  R2UR UR42, R21 ;  /* 0x00000000152a72ca */ /* 0x000fe200000e0000 */
[----:B------:R-:W-:Y:S01]  /*6890*/  BSSY.RECONVERGENT B6, `(.L_x_126) ;  /* 0x0000031000067945 */ /* 0x000fe20003800200 */
[----:B------:R-:W-:Y:S01]  /*68a0*/  R2UR UR41, R20 ;  /* 0x00000000142972ca */ /* 0x000fe200000e0000 */
[----:B------:R-:W-:Y:S01]  /*68b0*/  @!P1 IMAD.HI.U32 R0, R31, R12, RZ ;  /* 0x0000000c1f009227 */ /* 0x000fe200078e00ff */
[----:B------:R-:W-:Y:S02]  /*68c0*/  @!P1 SHF.R.U32.HI R2, RZ, R14, R3 ;  /* 0x0000000eff029219 */ /* 0x000fe40000011603 */
[----:B------:R-:W-:Y:S01]  /*68d0*/  @!P1 ISETP.NE.AND P2, PT, R9, 0x1, PT ;  /* 0x000000010900980c */ /* 0x000fe20003f45270 */
[----:B------:R-:W-:Y:S01]  /*68e0*/  VIADD R76, R76, 0x1 ;  /* 0x000000014c4c7836 */ /* 0x000fe20000000000 */
[----:B------:R-:W-:Y:S02]  /*68f0*/  @!P1 SEL R2, R29, R2, !P0 ;  /* 0x000000021d029207 */ /* 0x000fe40004000000 */
[----:B------:R-:W-:Y:S02]  /*6900*/  @!P1 SHF.R.U32.HI R0, RZ, R13, R0 ;  /* 0x0000000dff009219 */ /* 0x000fe40000011600 */
[----:B------:R-:W-:Y:S01]  /*6910*/  LOP3.LUT P0, RZ, R67, 0x90, RZ, 0xc0, !PT ;  /* 0x0000009043ff7812 */ /* 0x000fe2000780c0ff */
[----:B------:R-:W-:Y:S01]  /*6920*/  USHF.L.U32 UR42, UR42, 0x6, URZ ;  /* 0x000000062a2a7899 */ /* 0x000fe200080006ff */
[----:B------:R-:W-:Y:S01]  /*6930*/  @!P1 SEL R3, R31, R0, !P2 ;  /* 0x000000001f039207 */ /* 0x000fe20005000000 */
[----:B------:R-:W-:Y:S01]  /*6940*/  USHF.L.U32 UR41, UR41, 0x7, URZ ;  /* 0x0000000729297899 */ /* 0x000fe200080006ff */
[----:B------:R-:W-:Y:S03]  /*6950*/  @P4 SHF.R.U32.HI R68, RZ, 0x10, R17 ;  /* 0x00000010ff444819 */ /* 0x000fe60000011611 */
[----:B------:R-:W-:Y:S02]  /*6960*/  @!P1 IMAD.IADD R0, R2, 0x1, -R3 ;  /* 0x0000000102009824 */ /* 0x000fe400078e0a03 */
[----:B------:R-:W-:Y:S02]  /*6970*/  @!P1 IMAD.IADD R2, R3, 0x1, -R2 ;  /* 0x0000000103029824 */ /* 0x000fe400078e0a02 */
[----:B------:R-:W-:Y:S02]  /*6980*/  @!P1 IMAD R31, R0, R9, R31 ;  /* 0x00000009001f9224 */ /* 0x000fe400078e021f */
[----:B------:R-:W-:Y:S01]  /*6990*/  @!P1 IMAD R29, R2, R10, R29 ;  /* 0x0000000a021d9224 */ /* 0x000fe200078e021d */
[----:B------:R-:W-:Y:S06]  /*69a0*/  @!P0 BRA `(.L_x_127) ;  /* 0x00000000007c8947 */ /* 0x000fec0003800000 */
[----:B------:R-:W1:Y:S01]  /*69b0*/  LDCU.64 UR8, c[0x4][0x80] ;  /* 0x01001000ff0877ac */ /* 0x000e620008000a00 */
[----:B------:R-:W-:Y:S01]  /*69c0*/  MOV R2, 0x0 ;  /* 0x0000000000027802 */ /* 0x000fe20000000f00 */
[----:B------:R-:W-:Y:S02]  /*69d0*/  HFMA2 R12, -RZ, RZ, 0, 5.9604644775390625e-08 ;  /* 0x00000001ff0c7431 */ /* 0x000fe400000001ff */
[----:B------:R-:W-:Y:S01]  /*69e0*/  IMAD.MOV.U32 R8, RZ, RZ, 0x70 ;  /* 0x00000070ff087424 */ /* 0x000fe200078e00ff */
[----:B------:R2:W3:Y:S01]  /*69f0*/  LDC.64 R14, c[0x4][R2] ;  /* 0x01000000020e7b82 */ /* 0x0004e20000000a00 */
[----:B------:R-:W4:Y:S01]  /*6a00*/  LDCU.64 UR6, c[0x4][0x88] ;  /* 0x01001100ff0677ac */ /* 0x000f220008000a00 */
[----:B------:R-:W-:Y:S01]  /*6a10*/  IMAD.MOV.U32 R13, RZ, RZ, RZ ;  /* 0x000000ffff0d7224 */ /* 0x000fe200078e00ff */
[----:B------:R-:W2:Y:S01]  /*6a20*/  LDCU.64 UR4, c[0x4][0x8] ;  /* 0x01000100ff0477ac */ /* 0x000ea20008000a00 */
[----:B-1----:R-:W-:Y:S01]  /*6a30*/  MOV R5, UR9 ;  /* 0x0000000900057c02 */ /* 0x002fe20008000f00 */
[----:B------:R-:W-:Y:S01]  /*6a40*/  IMAD.U32 R4, RZ, RZ, UR8 ;  /* 0x00000008ff047e24 */ /* 0x000fe2000f8e00ff */
[----:B----4-:R-:W-:Y:S01]  /*6a50*/  MOV R7, UR7 ;  /* 0x0000000700077c02 */ /* 0x010fe20008000f00 */
[----:B------:R-:W-:Y:S01]  /*6a60*/  IMAD.U32 R6, RZ, RZ, UR6 ;  /* 0x00000006ff067e24 */ /* 0x000fe2000f8e00ff */
[----:B--2---:R-:W-:Y:S01]  /*6a70*/  MOV R11, UR5 ;  /* 0x00000005000b7c02 */ /* 0x004fe20008000f00 */
[----:B------:R-:W-:Y:S02]  /*6a80*/  IMAD.U32 R10, RZ, RZ, UR4 ;  /* 0x00000004ff0a7e24 */ /* 0x000fe4000f8e00ff */
[----:B------:R-:W-:Y:S07]  /*6a90*/  LEPC R20, `(.L_x_128) ;  /* 0x000000001014794e */ /* 0x000fee0000000000 */
[----:B---3-5:R-:W-:Y:S05]  /*6aa0*/  CALL.ABS.NOINC R14 ;  /* 0x000000000e007343 */ /* 0x028fea0003c00000 */
.L_x_128:
[----:B------:R-:W1:Y:S01]  /*6ab0*/  LDCU.64 UR8, c[0x4][0x80] ;  /* 0x01001000ff0877ac */ /* 0x000e620008000a00 */
[----:B------:R-:W2:Y:S01]  /*6ac0*/  LDC.64 R2, c[0x4][R2] ;  /* 0x0100000002027b82 */ /* 0x000ea20000000a00 */
[----:B------:R-:W-:Y:S02]  /*6ad0*/  HFMA2 R12, -RZ, RZ, 0, 5.9604644775390625e-08 ;  /* 0x00000001ff0c7431 */ /* 0x000fe400000001ff */
[----:B------:R-:W-:Y:S02]  /*6ae0*/  IMAD.MOV.U32 R8, RZ, RZ, 0x70 ;  /* 0x00000070ff087424 */ /* 0x000fe400078e00ff */
[----:B------:R-:W-:Y:S01]  /*6af0*/  IMAD.MOV.U32 R13, RZ, RZ, RZ ;  /* 0x000000ffff0d7224 */ /* 0x000fe200078e00ff */
[----:B------:R-:W3:Y:S01]  /*6b00*/  LDCU.64 UR6, c[0x4][0x88] ;  /* 0x01001100ff0677ac */ /* 0x000ee20008000a00 */
[----:B------:R-:W4:Y:S01]  /*6b10*/  LDCU.64 UR4, c[0x4][0x8] ;  /* 0x01000100ff0477ac */ /* 0x000f220008000a00 */
[----:B-1----:R-:W-:Y:S02]  /*6b20*/  MOV R4, UR8 ;  /* 0x0000000800047c02 */ /* 0x002fe40008000f00 */
[----:B------:R-:W-:Y:S02]  /*6b30*/  MOV R5, UR9 ;  /* 0x0000000900057c02 */ /* 0x000fe40008000f00 */
[----:B---3--:R-:W-:Y:S01]  /*6b40*/  MOV R7, UR7 ;  /* 0x0000000700077c02 */ /* 0x008fe20008000f00 */
[----:B------:R-:W-:Y:S01]  /*6b50*/  IMAD.U32 R6, RZ, RZ, UR6 ;  /* 0x00000006ff067e24 */ /* 0x000fe2000f8e00ff */
[----:B----4-:R-:W-:Y:S01]  /*6b60*/  MOV R11, UR5 ;  /* 0x00000005000b7c02 */ /* 0x010fe20008000f00 */
[----:B------:R-:W-:Y:S02]  /*6b70*/  IMAD.U32 R10, RZ, RZ, UR4 ;  /* 0x00000004ff0a7e24 */ /* 0x000fe4000f8e00ff */
[----:B------:R-:W-:Y:S07]  /*6b80*/  LEPC R20, `(.L_x_127) ;  /* 0x000000001014794e */ /* 0x000fee0000000000 */
[----:B--2---:R-:W-:Y:S05]  /*6b90*/  CALL.ABS.NOINC R2 ;  /* 0x0000000002007343 */ /* 0x004fea0003c00000 */
.L_x_127:
[----:B------:R-:W-:Y:S05]  /*6ba0*/  BSYNC.RECONVERGENT B6 ;  /* 0x0000000000067941 */ /* 0x000fea0003800200 */
.L_x_126:
[----:B------:R-:W-:Y:S01]  /*6bb0*/  ISETP.NE.U32.AND P4, PT, R54, RZ, PT ;  /* 0x000000ff3600720c */ /* 0x000fe20003f85070 */
[----:B------:R-:W-:Y:S01]  /*6bc0*/  UISETP.NE.AND UP2, UPT, UR50, URZ, UPT ;  /* 0x000000ff3200728c */ /* 0x000fe2000bf45270 */
[----:B------:R-:W-:Y:S01]  /*6bd0*/  ISETP.NE.U32.AND P2, PT, RZ, UR38, PT ;  /* 0x00000026ff007c0c */ /* 0x000fe2000bf45070 */
[----:B------:R-:W-:Y:S01]  /*6be0*/  UISETP.NE.U32.AND UP1, UPT, UR44, URZ, UPT ;  /* 0x000000ff2c00728c */ /* 0x000fe2000bf25070 */
[----:B------:R-:W-:Y:S01]  /*6bf0*/  ISETP.NE.AND.EX P4, PT, R55, RZ, PT, P4 ;  /* 0x000000ff3700720c */ /* 0x000fe20003f85340 */
[----:B------:R-:W-:Y:S01]  /*6c00*/  UPLOP3.LUT UP0, UPT, UPT, UPT, UPT, 0x40, 0x4 ;  /* 0x000000000004789c */ /* 0x000fe20003f0e870 */
[----:B------:R-:W-:Y:S01]  /*6c10*/  ISETP.NE.AND.EX P2, PT, RZ, UR39, PT, P2 ;  /* 0x00000027ff007c0c */ /* 0x000fe2000bf45320 */
[----:B------:R-:W-:Y:S01]  /*6c20*/  UISETP.NE.AND.EX UP1, UPT, UR45, URZ, UPT, UP1 ;  /* 0x000000ff2d00728c */ /* 0x000fe2000bf25310 */
[----:B------:R-:W-:Y:S04]  /*6c30*/  PLOP3.LUT P1, PT, PT, PT, UP2, 0x80, 0x8 ;  /* 0x000000000008781c */ /* 0x000fe80003f2f028 */
[----:B------:R-:W-:Y:S06]  /*6c40*/  @UP2 UPLOP3.LUT UP0, UPT, UPT, UPT, UP1, 0x80, 0x8 ;  /* 0x000000000008289c */ /* 0x000fec0003f0f010 */
[----:B------:R-:W-:Y:S01]  /*6c50*/  PLOP3.LUT P0, PT, PT, PT, UP0, 0x80, 0x8 ;  /* 0x000000000008781c */ /* 0x000fe20003f0f008 */
[----:B------:R-:W-:Y:S01]  /*6c60*/  @!UPT UIADD3 URZ, UPT, UPT, URZ, URZ, URZ ;  /* 0x000000fffffff290 */ /* 0x000fe2000fffe0ff */
[----:B------:R-:W-:Y:S11]  /*6c70*/  BRA.U !UP1, `(.L_x_129) ;  /* 0x0000000109387547 */ /* 0x000ff6000b800000 */
[----:B------:R-:W-:Y:S01]  /*6c80*/  UISETP.NE.U32.AND UP0, UPT, UR38, URZ, UPT ;  /* 0x000000ff2600728c */ /* 0x000fe2000bf05070 */
[----:B------:R-:W-:Y:S02]  /*6c90*/  HFMA2 R0, -RZ, RZ, 0, 5.9604644775390625e-08 ;  /* 0x00000001ff007431 */ /* 0x000fe400000001ff */
[----:B------:R-:W-:Y:S01]  /*6ca0*/  IMAD.MOV.U32 R59, RZ, RZ, 0x1 ;  /* 0x00000001ff3b7424 */ /* 0x000fe200078e00ff */
[----:B------:R-:W-:Y:S06]  /*6cb0*/  UISETP.NE.AND.EX UP0, UPT, UR39, URZ, UPT, UP0 ;  /* 0x000000ff2700728c */ /* 0x000fec000bf05300 */
[----:B------:R-:W-:Y:S05]  /*6cc0*/  PLOP3.LUT P3, PT, PT, PT, UP0, 0x80, 0x8 ;  /* 0x000000000008781c */ /* 0x000fea0003f6f008 */
[----:B------:R-:W1:Y:S01]  /*6cd0*/  @UP0 LDCU.64 UR6, c[0x0][0x888] ;  /* 0x00011100ff0607ac */ /* 0x000e620008000a00 */
[----:B------:R-:W-:Y:S07]  /*6ce0*/  @UP0 UIMAD UR4, UR36, UR44, URZ ;  /* 0x0000002c240402a4 */ /* 0x000fee000f8e02ff */
[----:B------:R-:W-:Y:S01]  /*6cf0*/  @!P3 PRMT R59, R0, 0x7610, R59 ;  /* 0x00007610003bb816 */ /* 0x000fe2000000003b */
[----:B-1----:R-:W-:Y:S03]  /*6d00*/  @UP0 UIMAD.WIDE UR6, UR4, 0x4, UR6 ;  /* 0x00000004040608a5 */ /* 0x002fe6000f8e0206 */
[----:B------:R-:W1:Y:S03]  /*6d10*/  @!UP0 LDCU UR4, c[0x0][0x880] ;  /* 0x00011000ff0487ac */ /* 0x000e660008000800 */
[----:B------:R-:W-:Y:S01]  /*6d20*/  IMAD.U32 R2, RZ, RZ, UR6 ;  /* 0x00000006ff027e24 */ /* 0x000fe2000f8e00ff */
[----:B------:R-:W-:Y:S05]  /*6d30*/  MOV R3, UR7 ;  /* 0x0000000700037c02 */ /* 0x000fea0008000f00 */
[----:B-----5:R2:W5:Y:S02]  /*6d40*/  @P3 LDG.E R35, desc[UR46][R2.64] ;  /* 0x0000002e02233981 */ /* 0x020564000c1e1900 */
[----:B-12---:R-:W-:Y:S02]  /*6d50*/  @!P3 IMAD.U32 R35, RZ, RZ, UR4 ;  /* 0x00000004ff23be24 */ /* 0x006fe4000f8e00ff */
.L_x_129:
[----:B------:R-:W-:Y:S05]  /*6d60*/  @!P4 BRA `(.L_x_130) ;  /* 0x000000000020c947 */ /* 0x000fea0003800000 */
[----:B------:R-:W-:Y:S04]  /*6d70*/  ISETP.NE.U32.AND P3, PT, R52, RZ, PT ;  /* 0x000000ff3400720c */ /* 0x000fe80003f65070 */
[----:B------:R-:W-:Y:S11]  /*6d80*/  ISETP.NE.AND.EX P3, PT, R53, RZ, PT, P3 ;  /* 0x000000ff3500720c */ /* 0x000ff60003f65330 */
[----:B------:R-:W-:Y:S02]  /*6d90*/  @!UPT UIADD3 URZ, UPT, UPT, URZ, URZ, URZ ;  /* 0x000000fffffff290 */ /* 0x000fe4000fffe0ff */
[----:B------:R-:W1:Y:S01]  /*6da0*/  @P3 LDC.64 R2, c[0x0][0x8a8] ;  /* 0x00022a00ff023b82 */ /* 0x000e620000000a00 */
[----:B------:R-:W-:Y:S04]  /*6db0*/  @P3 IMAD R0, R54, UR36, RZ ;  /* 0x0000002436003c24 */ /* 0x000fe8000f8e02ff */
[----:B-1----:R-:W-:Y:S05]  /*6dc0*/  @P3 IMAD.WIDE R2, R0, 0x4, R2 ;  /* 0x0000000400023825 */ /* 0x002fea00078e0202 */
[----:B-----5:R1:W5:Y:S02]  /*6dd0*/  @P3 LDG.E R32, desc[UR46][R2.64] ;  /* 0x0000002e02203981 */ /* 0x020364000c1e1900 */
[----:B-1----:R-:W2:Y:S02]  /*6de0*/  @!P3 LDC R32, c[0x0][0x8a0] ;  /* 0x00022800ff20bb82 */ /* 0x002ea40000000800 */
.L_x_130:
[----:B-----5:R-:W-:Y:S01]  /*6df0*/  FSETP.NEU.AND P3, PT, R35, RZ, PT ;  /* 0x000000ff2300720b */ /* 0x020fe20003f6d000 */
[----:B------:R-:W-:Y:S01]  /*6e00*/  IMAD.SHL.U32 R77, R64, 0x2, RZ ;  /* 0x00000002404d7824 */ /* 0x000fe200078e00ff */
[----:B------:R-:W-:Y:S01]  /*6e10*/  SEL R5, RZ, 0xffffffff, P2 ;  /* 0xffffffffff057807 */ /* 0x000fe20001000000 */
[----:B------:R-:W-:Y:S01]  /*6e20*/  BSSY B1, `(.L_x_131) ;  /* 0x0000034000017945 */ /* 0x000fe20003800000 */
[----:B------:R-:W-:Y:S01]  /*6e30*/  @P1 LOP3.LUT P2, RZ, R59, 0xff, RZ, 0xc0, !PT ;  /* 0x000000ff3bff1812 */ /* 0x000fe2000784c0ff */
[----:B------:R-:W-:Y:S01]  /*6e40*/  IMAD.MOV.U32 R39, RZ, RZ, 0x1 ;  /* 0x00000001ff277424 */ /* 0x000fe200078e00ff */
[----:B------:R-:W-:Y:S01]  /*6e50*/  @P1 SEL R0, RZ, 0xffffffff, P3 ;  /* 0xffffffffff001807 */ /* 0x000fe20001800000 */
[C---:B------:R-:W-:Y:S01]  /*6e60*/  IMAD R34, R30.reuse, 0x40, R33 ;  /* 0x000000401e227824 */ /* 0x040fe200078e0221 */
[----:B------:R-:W-:Y:S01]  /*6e70*/  LOP3.LUT R71, R71, 0x1, RZ, 0x3c, !PT ;  /* 0x0000000147477812 */ /* 0x000fe200078e3cff */
[----:B------:R-:W-:Y:S01]  /*6e80*/  IMAD.MOV.U32 R38, RZ, RZ, RZ ;  /* 0x000000ffff267224 */ /* 0x000fe200078e00ff */
[----:B------:R-:W-:Y:S02]  /*6e90*/  @P0 SEL R0, R5, R0, !P2 ;  /* 0x0000000005000207 */ /* 0x000fe40005000000 */
[----:B------:R-:W-:Y:S02]  /*6ea0*/  CS2R R50, SRZ ;  /* 0x0000000000327805 */ /* 0x000fe4000001ff00 */
[----:B------:R-:W-:Y:S02]  /*6eb0*/  LEA R74, R30, UR48, 0x3 ;  /* 0x000000301e4a7c11 */ /* 0x000fe4000f8e18ff */
[----:B------:R-:W-:Y:S02]  /*6ec0*/  CS2R R48, SRZ ;  /* 0x0000000000307805 */ /* 0x000fe4000001ff00 */
[----:B------:R-:W-:Y:S02]  /*6ed0*/  @P1 LOP3.LUT R0, R0, 0x1, RZ, 0xc0, !PT ;  /* 0x0000000100001812 */ /* 0x000fe400078ec0ff */
[----:B------:R-:W-:Y:S02]  /*6ee0*/  CS2R R42, SRZ ;  /* 0x00000000002a7805 */ /* 0x000fe4000001ff00 */
[----:B------:R-:W-:Y:S02]  /*6ef0*/  SHF.L.U32 R3, R70, 0x1f, RZ ;  /* 0x0000001f46037819 */ /* 0x000fe400000006ff */
[----:B------:R-:W-:Y:S02]  /*6f00*/  CS2R R40, SRZ ;  /* 0x0000000000287805 */ /* 0x000fe4000001ff00 */
[----:B------:R-:W-:Y:S01]  /*6f10*/  ISETP.NE.U32.OR P5, PT, R0, 0x1, !P1 ;  /* 0x000000010000780c */ /* 0x000fe20004fa5470 */
[----:B------:R-:W-:Y:S01]  /*6f20*/  VIADD R82, R77, UR48 ;  /* 0x000000304d527c36 */ /* 0x000fe20008000000 */
[----:B------:R-:W-:Y:S02]  /*6f30*/  PLOP3.LUT P2, PT, PT, PT, UP1, 0x80, 0x8 ;  /* 0x000000000008781c */ /* 0x000fe40003f4f018 */
[----:B------:R-:W-:Y:S02]  /*6f40*/  SEL R0, RZ, 0xffffffff, P3 ;  /* 0xffffffffff007807 */ /* 0x000fe40001800000 */
[----:B------:R-:W-:Y:S02]  /*6f50*/  LOP3.LUT P3, R75, R59, 0xff, RZ, 0xc0, !PT ;  /* 0x000000ff3b4b7812 */ /* 0x000fe4000786c0ff */
[----:B------:R-:W-:Y:S05]  /*6f60*/  P2R R78, PR, RZ, 0x20 ;  /* 0x00000020ff4e7803 */ /* 0x000fea0000000000 */
[----:B------:R-:W-:Y:S02]  /*6f70*/  @P5 SHF.L.U32 R2, R71, 0x1f, RZ ;  /* 0x0000001f47025819 */ /* 0x000fe400000006ff */
[----:B------:R-:W-:Y:S02]  /*6f80*/  @P2 SEL R0, R5, R0, !P3 ;  /* 0x0000000005002207 */ /* 0x000fe40005800000 */
[----:B------:R-:W1:Y:S02]  /*6f90*/  @P5 SYNCS.PHASECHK.TRANS64.TRYWAIT P1, [UR48+0x1a0], R2 ;  /* 0x0001a002ff0055a7 */ /* 0x000e640008021130 */
[----:B------:R-:W-:Y:S04]  /*6fa0*/  LOP3.LUT R0, R0, 0x1, RZ, 0xc0, !PT ;  /* 0x0000000100007812 */ /* 0x000fe800078ec0ff */
[----:B------:R-:W-:Y:S04]  /*6fb0*/  ISETP.NE.U32.AND P4, PT, R0, 0x1, PT ;  /* 0x000000010000780c */ /* 0x000fe80003f85070 */
[----:B------:R-:W-:Y:S01]  /*6fc0*/  P2R R80, PR, RZ, 0x10 ;  /* 0x00000010ff507803 */ /* 0x000fe20000000000 */
[----:B------:R3:W4:Y:S01]  /*6fd0*/  SYNCS.PHASECHK.TRANS64.TRYWAIT P0, [R74+URZ+0x210], R3 ;  /* 0x000210034a0075a7 */ /* 0x00072200080011ff */
[----:B-1----:R-:W-:Y:S01]  /*6fe0*/  @P5 SEL R39, RZ, 0x1, !P1 ;  /* 0x00000001ff275807 */ /* 0x002fe20004800000 */
[----:B---3--:R-:W-:Y:S06]  /*6ff0*/  @!P5 BRA `(.L_x_132) ;  /* 0x000000000058d947 */ /* 0x008fec0003800000 */
[C---:B------:R-:W-:Y:S01]  /*7000*/  VIADD R0, R82.reuse, 0x300 ;  /* 0x0000030052007836 */ /* 0x040fe20000000000 */
[----:B------:R-:W-:Y:S01]  /*7010*/  LOP3.LUT P5, RZ, R65, 0x40, RZ, 0xc0, !PT ;  /* 0x0000004041ff7812 */ /* 0x000fe200078ac0ff */
[----:B------:R-:W-:Y:S01]  /*7020*/  BSSY B0, `(.L_x_133) ;  /* 0x000000e000007945 */ /* 0x000fe20003800000 */
[----:B------:R-:W-:Y:S01]  /*7030*/  ISETP.NE.AND P2, PT, R39, RZ, PT ;  /* 0x000000ff2700720c */ /* 0x000fe20003f45270 */
[----:B------:R-:W-:Y:S01]  /*7040*/  @P4 VIADD R2, R82, 0x310 ;  /* 0x0000031052024836 */ /* 0x000fe20000000000 */
[----:B------:R-:W-:Y:S01]  /*7050*/  PLOP3.LUT P1, PT, PT, PT, PT, 0x8, 0x80 ;  /* 0x000000000080781c */ /* 0x000fe20003f2e170 */
[----:B------:R-:W-:Y:S01]  /*7060*/  IMAD.MOV.U32 R51, RZ, RZ, RZ ;  /* 0x000000ffff337224 */ /* 0x000fe200078e00ff */
[----:B------:R-:W-:Y:S02]  /*7070*/  @P4 PLOP3.LUT P1, PT, P5, PT, PT, 0x80, 0x8 ;  /* 0x000000000008481c */ /* 0x000fe40002f2f070 */
[----:B------:R-:W-:Y:S02]  /*7080*/  CS2R R48, SRZ ;  /* 0x0000000000307805 */ /* 0x000fe4000001ff00 */
[----:B------:R-:W-:Y:S02]  /*7090*/  CS2R R42, SRZ ;  /* 0x00000000002a7805 */ /* 0x000fe4000001ff00 */
[----:B------:R-:W-:Y:S07]  /*70a0*/  CS2R R40, SRZ ;  /* 0x0000000000287805 */ /* 0x000fee000001ff00 */
[----:B------:R-:W-:Y:S01]  /*70b0*/  @P1 VIADD R2, R0, 0xfffffff0 ;  /* 0xfffffff000021836 */ /* 0x000fe20000000000 */
[----:B------:R-:W-:Y:S06]  /*70c0*/  @P2 BRA `(.L_x_134) ;  /* 0x00000000000c2947 */ /* 0x000fec0003800000 */
[----:B------:R-:W-:Y:S04]  /*70d0*/  SHF.L.U32 R5, R71, 0x1f, RZ ;  /* 0x0000001f47057819 */ /* 0x000fe800000006ff */
[----:B------:R-:W1:Y:S02]  /*70e0*/  SYNCS.PHASECHK.TRANS64.TRYWAIT P1, [UR48+0x1a0], R5 ;  /* 0x0001a005ff0075a7 */ /* 0x000e640008021130 */
[----:B-1----:R-:W-:Y:S05]  /*70f0*/  @!P1 BRA `(.L_x_135) ;  /* 0x0000003800449947 */ /* 0x002fea0003800000 */
.L_x_134:
[----:B------:R-:W-:Y:S05]  /*7100*/  BSYNC B0 ;  /* 0x0000000000007941 */ /* 0x000fea0003800000 */
.L_x_133:
[----:B------:R-:W-:Y:S01]  /*7110*/  ISETP.NE.AND P1, PT, R80, RZ, PT ;  /* 0x000000ff5000720c */ /* 0x000fe20003f25270 */
[----:B------:R-:W-:Y:S11]  /*7120*/  HFMA2 R38, -RZ, RZ, 0, 5.9604644775390625e-08 ;  /* 0x00000001ff267431 */ /* 0x000ff600000001ff */
[----:B------:R-:W-:Y:S01]  /*7130*/  @!UPT UIADD3 URZ, UPT, UPT, URZ, URZ, URZ ;  /* 0x000000fffffff290 */ /* 0x000fe2000fffe0ff */
[----:B------:R3:W1:Y:S04]  /*7140*/  @P1 LDS.128 R48, [R2] ;  /* 0x0000000002301984 */ /* 0x0006680000000c00 */
[----:B------:R3:W1:Y:S02]  /*7150*/  @P1 LDS.128 R40, [R77+UR48+0x300] ;  /* 0x000300304d281984 */ /* 0x0006640008000c00 */
.L_x_132:
[----:B------:R-:W-:Y:S05]  /*7160*/  BSYNC B1 ;  /* 0x0000000000017941 */ /* 0x000fea0003800000 */
.L_x_131:
[----:B-1----:R-:W-:Y:S04]  /*7170*/  SHF.R.U32.HI R5, RZ, 0x15, R34 ;  /* 0x00000015ff057819 */ /* 0x002fe80000011622 */
[----:B------:R-:W-:Y:S01]  /*7180*/  LOP3.LUT P1, RZ, R5, 0x3, R66, 0x48, !PT ;  /* 0x0000000305ff7812 */ /* 0x000fe20007824842 */
[----:B------:R-:W-:Y:S01]  /*7190*/  @!UPT UIADD3 URZ, UPT, UPT, URZ, URZ, URZ ;  /* 0x000000fffffff290 */ /* 0x000fe2000fffe0ff */
[----:B----4-:R-:W-:Y:S11]  /*71a0*/  @P0 BRA `(.L_x_136) ;  /* 0x0000000000080947 */ /* 0x010ff60003800000 */
[----:B------:R-:W1:Y:S02]  /*71b0*/  SYNCS.PHASECHK.TRANS64.TRYWAIT P0, [R74+URZ+0x210], R3 ;  /* 0x000210034a0075a7 */ /* 0x000e6400080011ff */
[----:B-1----:R-:W-:Y:S05]  /*71c0*/  @!P0 BRA `(.L_x_137) ;  /* 0x0000003800288947 */ /* 0x002fea0003800000 */
.L_x_136:
[----:B------:R-:W-:Y:S05]  /*71d0*/  @!P1 BRA `(.L_x_138) ;  /* 0x0000000000409947 */ /* 0x000fea0003800000 */
[----:B------:R-:W4:Y:S01]  /*71e0*/  LDCU.64 UR8, c[0x4][0x70] ;  /* 0x01000e00ff0877ac */ /* 0x000f220008000a00 */
[----:B-1----:R-:W-:Y:S01]  /*71f0*/  MOV R3, 0x0 ;  /* 0x0000000000037802 */ /* 0x002fe20000000f00 */
[----:B------:R-:W-:Y:S02]  /*7200*/  HFMA2 R12, -RZ, RZ, 0, 5.9604644775390625e-08 ;  /* 0x00000001ff0c7431 */ /* 0x000fe400000001ff */
[----:B------:R-:W-:Y:S02]  /*7210*/  IMAD.MOV.U32 R8, RZ, RZ, 0x192 ;  /* 0x00000192ff087424 */ /* 0x000fe400078e00ff */
[----:B------:R-:W-:Y:S01]  /*7220*/  IMAD.MOV.U32 R13, RZ, RZ, RZ ;  /* 0x000000ffff0d7224 */ /* 0x000fe200078e00ff */
[----:B------:R-:W1:Y:S01]  /*7230*/  LDCU.64 UR6, c[0x4][0x78] ;  /* 0x01000f00ff0677ac */ /* 0x000e620008000a00 */
[----:B---3--:R-:W3:Y:S01]  /*7240*/  LDC.64 R2, c[0x4][R3] ;  /* 0x0100000003027b82 */ /* 0x008ee20000000a00 */
[----:B------:R-:W5:Y:S01]  /*7250*/  LDCU.64 UR4, c[0x4][0x10] ;  /* 0x01000200ff0477ac */ /* 0x000f620008000a00 */
[----:B----4-:R-:W-:Y:S01]  /*7260*/  MOV R5, UR9 ;  /* 0x0000000900057c02 */ /* 0x010fe20008000f00 */
[----:B------:R-:W-:Y:S01]  /*7270*/  IMAD.U32 R4, RZ, RZ, UR8 ;  /* 0x00000008ff047e24 */ /* 0x000fe2000f8e00ff */
[----:B-1----:R-:W-:Y:S01]  /*7280*/  MOV R7, UR7 ;  /* 0x0000000700077c02 */ /* 0x002fe20008000f00 */
[----:B------:R-:W-:Y:S01]  /*7290*/  IMAD.U32 R6, RZ, RZ, UR6 ;  /* 0x00000006ff067e24 */ /* 0x000fe2000f8e00ff */
[----:B-----5:R-:W-:Y:S01]  /*72a0*/  MOV R11, UR5 ;  /* 0x00000005000b7c02 */ /* 0x020fe20008000f00 */
[----:B------:R-:W-:Y:S02]  /*72b0*/  IMAD.U32 R10, RZ, RZ, UR4 ;  /* 0x00000004ff0a7e24 */ /* 0x000fe4000f8e00ff */
[----:B------:R-:W-:Y:S07]  /*72c0*/  LEPC R20, `(.L_x_138) ;  /* 0x000000001014794e */ /* 0x000fee0000000000 */
[----:B--23--:R-:W-:Y:S05]  /*72d0*/  CALL.ABS.NOINC R2 ;  /* 0x0000000002007343 */ /* 0x00cfea0003c00000 */
.L_x_138:
[----:B------:R-:W-:Y:S05]  /*72e0*/  WARPSYNC.ALL ;  /* 0x0000000000007948 */ /* 0x000fea0003800000 */
[----:B------:R-:W-:Y:S01]  /*72f0*/  R2UR UR4, R34 ;  /* 0x00000000220472ca */ /* 0x000fe200000e0000 */
[--C-:B------:R-:W-:Y:S01]  /*7300*/  HADD2.F32 R20, -RZ, R40.reuse.H0_H0 ;  /* 0x20000028ff147230 */ /* 0x100fe20000004100 */
[----:B------:R-:W-:Y:S01]  /*7310*/  MOV R81, 0x10 ;  /* 0x0000001000517802 */ /* 0x000fe20000000f00 */
[----:B------:R-:W-:Y:S01]  /*7320*/  HADD2.F32 R21, -RZ, R40.H1_H1 ;  /* 0x30000028ff157230 */ /* 0x000fe20000004100 */
[----:B------:R-:W-:Y:S01]  /*7330*/  LOP3.LUT P6, RZ, R65, 0x40, RZ, 0xc0, !PT ;  /* 0x0000004041ff7812 */ /* 0x000fe200078cc0ff */
[----:B------:R-:W-:Y:S01]  /*7340*/  HADD2.F32 R36, -RZ, R41.H1_H1 ;  /* 0x30000029ff247230 */ /* 0x000fe20000004100 */
[----:B------:R-:W-:Y:S01]  /*7350*/  ISETP.NE.AND P0, PT, R72, RZ, PT ;  /* 0x000000ff4800720c */ /* 0x000fe20003f05270 */
[----:B------:R-:W-:Y:S01]  /*7360*/  HADD2.F32 R37, -RZ, R43.H0_H0 ;  /* 0x2000002bff257230 */ /* 0x000fe20000004100 */
[----:B------:R-:W-:Y:S01]  /*7370*/  SEL R81, R81, 0xfffffff0, !P6 ;  /* 0xfffffff051517807 */ /* 0x000fe20007000000 */
[----:B------:R-:W-:Y:S03]  /*7380*/  BSSY.RECONVERGENT B0, `(.L_x_139) ;  /* 0x000004f000007945 */ /* 0x000fe60003800200 */
[----:B------:R-:W-:Y:S01]  /*7390*/  IADD3 R79, PT, PT, R82, R81, RZ ;  /* 0x00000051524f7210 */ /* 0x000fe20007ffe0ff */
[----:B------:R-:W2:Y:S02]  /*73a0*/  LDTM.x16 R4, tmem[UR4] ;  /* 0x00000004000479ee */ /* 0x000ea40008240000 */
[C---:B--2---:R-:W-:Y:S01]  /*73b0*/  FMUL R0, R32.reuse, R4 ;  /* 0x0000000420007220 */ /* 0x044fe20000400000 */
[C---:B---3--:R-:W-:Y:S01]  /*73c0*/  FMUL R2, R32.reuse, R5 ;  /* 0x0000000520027220 */ /* 0x048fe20000400000 */
[C---:B-1----:R-:W-:Y:S01]  /*73d0*/  FMUL R3, R32.reuse, R6 ;  /* 0x0000000620037220 */ /* 0x042fe20000400000 */
[C---:B------:R-:W-:Y:S01]  /*73e0*/  FMUL R7, R32.reuse, R7 ;  /* 0x0000000720077220 */ /* 0x040fe20000400000 */
[C---:B------:R-:W-:Y:S01]  /*73f0*/  FFMA R0, R35.reuse, R20, R0 ;  /* 0x0000001423007223 */ /* 0x040fe20000000000 */
[----:B------:R-:W-:Y:S02]  /*7400*/  HADD2.F32 R20, -RZ, R41.H0_H0 ;  /* 0x20000029ff147230 */ /* 0x000fe40000004100 */
[C---:B------:R-:W-:Y:S01]  /*7410*/  FFMA R2, R35.reuse, R21, R2 ;  /* 0x0000001523027223 */ /* 0x040fe20000000002 */
[--C-:B------:R-:W-:Y:S02]  /*7420*/  HADD2.F32 R21, -RZ, R42.reuse.H0_H0 ;  /* 0x2000002aff157230 */ /* 0x100fe40000004100 */
[C---:B------:R-:W-:Y:S01]  /*7430*/  FMUL R4, R32.reuse, R8 ;  /* 0x0000000820047220 */ /* 0x040fe20000400000 */
[C---:B------:R-:W-:Y:S01]  /*7440*/  FMUL R5, R32.reuse, R9 ;  /* 0x0000000920057220 */ /* 0x040fe20000400000 */
[C---:B------:R-:W-:Y:S01]  /*7450*/  FFMA R3, R35.reuse, R20, R3 ;  /* 0x0000001423037223 */ /* 0x040fe20000000003 */
[----:B------:R-:W-:Y:S02]  /*7460*/  HADD2.F32 R20, -RZ, R42.H1_H1 ;  /* 0x3000002aff147230 */ /* 0x000fe40000004100 */
[C---:B------:R-:W-:Y:S01]  /*7470*/  FFMA R7, R35.reuse, R36, R7 ;  /* 0x0000002423077223 */ /* 0x040fe20000000007 */
[C---:B------:R-:W-:Y:S01]  /*7480*/  FMUL R6, R32.reuse, R10 ;  /* 0x0000000a20067220 */ /* 0x040fe20000400000 */
[----:B------:R-:W-:Y:S02]  /*7490*/  HADD2.F32 R36, -RZ, R43.H1_H1 ;  /* 0x3000002bff247230 */ /* 0x000fe40000004100 */
[C---:B------:R-:W-:Y:S01]  /*74a0*/  FMUL R11, R32.reuse, R11 ;  /* 0x0000000b200b7220 */ /* 0x040fe20000400000 */
[C---:B------:R-:W-:Y:S01]  /*74b0*/  FFMA R4, R35.reuse, R21, R4 ;  /* 0x0000001523047223 */ /* 0x040fe20000000004 */
[C---:B------:R-:W-:Y:S01]  /*74c0*/  FFMA R5, R35.reuse, R20, R5 ;  /* 0x0000001423057223 */ /* 0x040fe20000000005 */
[C---:B------:R-:W-:Y:S01]  /*74d0*/  FFMA R6, R35.reuse, R37, R6 ;  /* 0x0000002523067223 */ /* 0x040fe20000000006 */
[--C-:B------:R-:W-:Y:S02]  /*74e0*/  HADD2.F32 R20, -RZ, R48.reuse.H0_H0 ;  /* 0x20000030ff147230 */ /* 0x100fe40000004100 */
[C---:B------:R-:W-:Y:S01]  /*74f0*/  FFMA R11, R35.reuse, R36, R11 ;  /* 0x00000024230b7223 */ /* 0x040fe2000000000b */
[C---:B------:R-:W-:Y:S01]  /*7500*/  FMUL R8, R32.reuse, R12 ;  /* 0x0000000c20087220 */ /* 0x040fe20000400000 */
[----:B------:R-:W-:Y:S02]  /*7510*/  HADD2.F32 R36, -RZ, R48.H1_H1 ;  /* 0x30000030ff247230 */ /* 0x000fe40000004100 */
[C---:B------:R-:W-:Y:S01]  /*7520*/  FMUL R9, R32.reuse, R13 ;  /* 0x0000000d20097220 */ /* 0x040fe20000400000 */
[--C-:B------:R-:W-:Y:S02]  /*7530*/  HADD2.F32 R21, -RZ, R49.reuse.H0_H0 ;  /* 0x20000031ff157230 */ /* 0x100fe40000004100 */
[C---:B------:R-:W-:Y:S01]  /*7540*/  FMUL R10, R32.reuse, R14 ;  /* 0x0000000e200a7220 */ /* 0x040fe20000400000 */
[C---:B------:R-:W-:Y:S01]  /*7550*/  FFMA R8, R35.reuse, R20, R8 ;  /* 0x0000001423087223 */ /* 0x040fe20000000008 */
[----:B------:R-:W-:Y:S02]  /*7560*/  HADD2.F32 R20, -RZ, R49.H1_H1 ;  /* 0x30000031ff147230 */ /* 0x000fe40000004100 */
[C---:B------:R-:W-:Y:S01]  /*7570*/  FFMA R9, R35.reuse, R36, R9 ;  /* 0x0000002423097223 */ /* 0x040fe20000000009 */
[C---:B------:R-:W-:Y:S01]  /*7580*/  FMUL R15, R32.reuse, R15 ;  /* 0x0000000f200f7220 */ /* 0x040fe20000400000 */
[C---:B------:R-:W-:Y:S01]  /*7590*/  FFMA R10, R35.reuse, R21, R10 ;  /* 0x00000015230a7223 */ /* 0x040fe2000000000a */
[--C-:B------:R-:W-:Y:S02]  /*75a0*/  HADD2.F32 R21, -RZ, R50.reuse.H0_H0 ;  /* 0x20000032ff157230 */ /* 0x100fe40000004100 */
[C---:B------:R-:W-:Y:S01]  /*75b0*/  FMUL R12, R32.reuse, R16 ;  /* 0x00000010200c7220 */ /* 0x040fe20000400000 */
[----:B------:R-:W-:Y:S02]  /*75c0*/  HADD2.F32 R36, -RZ, R50.H1_H1 ;  /* 0x30000032ff247230 */ /* 0x000fe40000004100 */
[C---:B------:R-:W-:Y:S01]  /*75d0*/  FFMA R15, R35.reuse, R20, R15 ;  /* 0x00000014230f7223 */ /* 0x040fe2000000000f */
[C---:B------:R-:W-:Y:S01]  /*75e0*/  FMUL R13, R32.reuse, R17 ;  /* 0x00000011200d7220 */ /* 0x040fe20000400000 */
[--C-:B------:R-:W-:Y:S02]  /*75f0*/  HADD2.F32 R37, -RZ, R51.reuse.H0_H0 ;  /* 0x20000033ff257230 */ /* 0x100fe40000004100 */
[C---:B------:R-:W-:Y:S01]  /*7600*/  FMUL R14, R32.reuse, R18 ;  /* 0x00000012200e7220 */ /* 0x040fe20000400000 */
[----:B------:R-:W-:Y:S02]  /*7610*/  HADD2.F32 R20, -RZ, R51.H1_H1 ;  /* 0x30000033ff147230 */ /* 0x000fe40000004100 */
[----:B------:R-:W-:Y:S01]  /*7620*/  FMUL R19, R32, R19 ;  /* 0x0000001320137220 */ /* 0x000fe20000400000 */
[----:B------:R-:W-:Y:S01]  /*7630*/  F2FP.F16.F32.PACK_AB R44, R2, R0 ;  /* 0x00000000022c723e */ /* 0x000fe200000000ff */
[----:B------:R-:W-:Y:S01]  /*7640*/  FFMA R12, R35, R21, R12 ;  /* 0x00000015230c7223 */ /* 0x000fe2000000000c */
[----:B------:R-:W-:Y:S01]  /*7650*/  F2FP.F16.F32.PACK_AB R45, R7, R3 ;  /* 0x00000003072d723e */ /* 0x000fe200000000ff */
[----:B------:R-:W-:Y:S01]  /*7660*/  FFMA R13, R35, R36, R13 ;  /* 0x00000024230d7223 */ /* 0x000fe2000000000d */
[----:B------:R-:W-:Y:S01]  /*7670*/  F2FP.F16.F32.PACK_AB R46, R5, R4 ;  /* 0x00000004052e723e */ /* 0x000fe200000000ff */
[----:B------:R-:W-:Y:S01]  /*7680*/  FFMA R14, R35, R37, R14 ;  /* 0x00000025230e7223 */ /* 0x000fe2000000000e */
[----:B------:R-:W-:Y:S01]  /*7690*/  F2FP.F16.F32.PACK_AB R47, R11, R6 ;  /* 0x000000060b2f723e */ /* 0x000fe200000000ff */
[----:B------:R-:W-:Y:S01]  /*76a0*/  FFMA R19, R35, R20, R19 ;  /* 0x0000001423137223 */ /* 0x000fe20000000013 */
[----:B------:R-:W-:Y:S02]  /*76b0*/  F2FP.F16.F32.PACK_AB R84, R9, R8 ;  /* 0x000000080954723e */ /* 0x000fe400000000ff */
[----:B------:R-:W-:Y:S01]  /*76c0*/  F2FP.F16.F32.PACK_AB R85, R15, R10 ;  /* 0x0000000a0f55723e */ /* 0x000fe200000000ff */
[----:B------:R1:W-:Y:S01]  /*76d0*/  STS.128 [R77+UR48+0x300], R44 ;  /* 0x0003002c4d007988 */ /* 0x0003e20008000c30 */
[----:B------:R-:W-:Y:S02]  /*76e0*/  F2FP.F16.F32.PACK_AB R86, R13, R12 ;  /* 0x0000000c0d56723e */ /* 0x000fe400000000ff */
[----:B------:R-:W-:Y:S05]  /*76f0*/  F2FP.F16.F32.PACK_AB R87, R19, R14 ;  /* 0x0000000e1357723e */ /* 0x000fea00000000ff */
[----:B------:R1:W-:Y:S01]  /*7700*/  STS.128 [R79+0x300], R84 ;  /* 0x000300544f007388 */ /* 0x0003e20000000c00 */
[----:B------:R-:W-:Y:S01]  /*7710*/  @!PT LDS RZ, [RZ] ;  /* 0x00000000fffff984 */ /* 0x000fe20000000800 */
[----:B------:R-:W-:Y:S01]  /*7720*/  @!PT LDS RZ, [RZ] ;  /* 0x00000000fffff984 */ /* 0x000fe20000000800 */
[----:B------:R-:W-:Y:S01]  /*7730*/  @!PT LDS RZ, [RZ] ;  /* 0x00000000fffff984 */ /* 0x000fe20000000800 */
[----:B------:R-:W-:Y:S01]  /*7740*/  @!PT LDS RZ, [RZ] ;  /* 0x00000000fffff984 */ /* 0x000fe20000000800 */
[----:B------:R2:W-:Y:S07]  /*7750*/  MEMBAR.ALL.CTA ;  /* 0x0000000000007992 */ /* 0x0005ee0000008000 */
[----:B--2---:R-:W2:Y:S02]  /*7760*/  FENCE.VIEW.ASYNC.S ;  /* 0x00000000000073c6 */ /* 0x004ea40000000000 */
[----:B--2---:R-:W-:Y:S06]  /*7770*/  BAR.SYNC.DEFER_BLOCKING 0x1, 0x80 ;  /* 0x0042000000007b1d */ /* 0x004fec0000010000 */
[----:B------:R-:W-:Y:S05]  /*7780*/  @P0 BRA `(.L_x_140) ;  /* 0x0000000000380947 */ /* 0x000fea0003800000 */
[----:B------:R-:W-:Y:S02]  /*7790*/  UIADD3 UR4, UPT, UPT, UR48, 0x300, URZ ;  /* 0x0000030030047890 */ /* 0x000fe4000fffe0ff */
[----:B------:R-:W-:Y:S01]  /*77a0*/  UIADD3 UR8, UP0, UPT, UR52, 0x680, URZ ;  /* 0x0000068034087890 */ /* 0x000fe2000ff1e0ff */
[----:B------:R-:W-:Y:S01]  /*77b0*/  UMOV UR43, UR36 ;  /* 0x00000024002b7c82 */ /* 0x000fe20008000000 */
[----:B------:R-:W-:Y:S02]  /*77c0*/  UIADD3 UR5, UPT, UPT, UR41, 0x40, URZ ;  /* 0x0000004029057890 */ /* 0x000fe4000fffe0ff */
[----:B------:R-:W-:Y:S01]  /*77d0*/  MOV R67, UR4 ;  /* 0x0000000400437c02 */ /* 0x000fe20008000f00 */
[----:B------:R-:W-:Y:S02]  /*77e0*/  UIADD3.X UR9, UPT, UPT, URZ, UR53, URZ, UP0, !UPT ;  /* 0x00000035ff097290 */ /* 0x000fe400087fe4ff */
[----:B------:R-:W-:Y:S01]  /*77f0*/  UIADD3 UR4, UPT, UPT, UR48, 0xb00, URZ ;  /* 0x00000b0030047890 */ /* 0x000fe2000fffe0ff */
[----:B------:R-:W-:Y:S01]  /*7800*/  R2UR UR40, R67 ;  /* 0x00000000432872ca */ /* 0x000fe200000e0000 */
[----:B------:R-:W-:Y:S01]  /*7810*/  UMOV UR6, UR42 ;  /* 0x0000002a00067c82 */ /* 0x000fe20008000000 */
[----:B------:R-:W-:Y:S11]  /*7820*/  UMOV UR7, UR36 ;  /* 0x0000002400077c82 */ /* 0x000ff60008000000 */
[----:B------:R2:W-:Y:S01]  /*7830*/  UTMASTG.3D [UR40], [UR8] ;  /* 0x00000028080073b5 */ /* 0x0005e20008010000 */
[----:B------:R2:W-:Y:S01]  /*7840*/  UTMASTG.3D [UR4], [UR8] ;  /* 0x00000004080073b5 */ /* 0x0005e20008010000 */
[----:B------:R0:W-:Y:S01]  /*7850*/  UTMACMDFLUSH ;  /* 0x00000000000079b7 */ /* 0x0001e20000000000 */
[----:B--2---:R-:W-:Y:S04]  /*7860*/  DEPBAR.LE SB0, 0x1 ;  /* 0x000080400000791a */ /* 0x004fe80000000000 */
.L_x_140:
[----:B------:R-:W-:Y:S05]  /*7870*/  BSYNC.RECONVERGENT B0 ;  /* 0x0000000000007941 */ /* 0x000fea0003800200 */
.L_x_139:
[----:B------:R-:W-:Y:S01]  /*7880*/  BAR.SYNC.DEFER_BLOCKING 0x1, 0x80 ;  /* 0x0042000000007b1d */ /* 0x000fe20000010000 */
[----:B------:R-:W-:Y:S01]  /*7890*/  ISETP.NE.AND P1, PT, R78, RZ, PT ;  /* 0x000000ff4e00720c */ /* 0x000fe20003f25270 */
[----:B------:R-:W-:Y:S01]  /*78a0*/  UISETP.NE.AND UP0, UPT, UR49, URZ, UPT ;  /* 0x000000ff3100728c */ /* 0x000fe2000bf05270 */
[----:B------:R-:W-:Y:S11]  /*78b0*/  LEA R3, R38, UR48, 0x3 ;  /* 0x0000003026037c11 */ /* 0x000ff6000f8e18ff */
[----:B------:R-:W-:Y:S01]  /*78c0*/  @P1 SHF.L.U32 R2, R71, 0x1f, RZ ;  /* 0x0000001f47021819 */ /* 0x000fe200000006ff */
[----:B------:R-:W-:Y:S06]  /*78d0*/  BRA.U !UP0, `(.L_x_141) ;  /* 0x0000000108247547 */ /* 0x000fec000b800000 */
[----:B------:R-:W-:Y:S01]  /*78e0*/  IMAD.U32 R5, RZ, RZ, UR51 ;  /* 0x00000033ff057e24 */ /* 0x000fe2000f8e00ff */
[----:B------:R-:W-:Y:S01]  /*78f0*/  MOV R0, UR37 ;  /* 0x0000002500007c02 */ /* 0x000fe20008000f00 */
[----:B------:R-:W-:Y:S03]  /*7900*/  UIADD3 UR51, UPT, UPT, UR51, 0x1, URZ ;  /* 0x0000000133337890 */ /* 0x000fe6000fffe0ff */
[----:B------:R-:W-:Y:S01]  /*7910*/  @P1 LEA R5, R5, UR48, 0x3 ;  /* 0x0000003005051c11 */ /* 0x000fe2000f8e18ff */
[----:B------:R-:W-:Y:S04]  /*7920*/  UISETP.NE.AND UP0, UPT, UR51, 0x4, UPT ;  /* 0x000000043300788c */ /* 0x000fe8000bf05270 */
[----:B------:R-:W-:Y:S01]  /*7930*/  @P1 VIADD R5, R5, 0x1c0 ;  /* 0x000001c005051836 */ /* 0x000fe20000000000 */
[----:B------:R-:W-:Y:S04]  /*7940*/  USEL UR51, UR51, URZ, UP0 ;  /* 0x000000ff33337287 */ /* 0x000fe80008000000 */
[----:B------:R-:W-:Y:S04]  /*7950*/  @P1 PRMT R0, R0, 0x654, R5 ;  /* 0x0000065400001816 */ /* 0x000fe80000000005 */
[----:B------:R2:W-:Y:S04]  /*7960*/  @P1 SYNCS.ARRIVE.TRANS64.RED.A1T0 RZ, [R0+URZ], RZ ;  /* 0x000000ff00ff19a7 */ /* 0x0005e800081004ff */
.L_x_141:
[----:B------:R-:W3:Y:S01]  /*7970*/  @P1 SYNCS.PHASECHK.TRANS64.TRYWAIT P0, [R3+URZ+0x1a0], R2 ;  /* 0x0001a002030015a7 */ /* 0x000ee200080011ff */
[----:B------:R-:W-:Y:S01]  /*7980*/  BSSY B1, `(.L_x_142) ;  /* 0x0000012000017945 */ /* 0x000fe20003800000 */
[----:B---3--:R-:W-:Y:S03]  /*7990*/  @P1 SEL R39, RZ, 0x1, !P0 ;  /* 0x00000001ff271807 */ /* 0x008fe60004000000 */
[----:B------:R-:W-:Y:S05]  /*79a0*/  @!P1 BRA `(.L_x_143) ;  /* 0x00000000003c9947 */ /* 0x000fea0003800000 */
[----:B------:R-:W-:Y:S01]  /*79b0*/  ISETP.NE.AND P1, PT, R80, RZ, PT ;  /* 0x000000ff5000720c */ /* 0x000fe20003f25270 */
[----:B------:R-:W-:Y:S01]  /*79c0*/  BSSY B0, `(.L_x_144) ;  /* 0x0000009000007945 */ /* 0x000fe20003800000 */
[----:B------:R-:W-:Y:S11]  /*79d0*/  ISETP.NE.AND P0, PT, R39, RZ, PT ;  /* 0x000000ff2700720c */ /* 0x000ff60003f05270 */
[----:B------:R-:W-:Y:S05]  /*79e0*/  @P1 IMAD R4, R38, 0x1000, R77 ;  /* 0x0000100026041824 */ /* 0x000fea00078e024d */
[----:B------:R-:W-:Y:S05]  /*79f0*/  @P1 IADD3 R2, PT, PT, R4, UR48, RZ ;  /* 0x0000003004021c10 */ /* 0x000fea000fffe0ff */
[----:B------:R-:W-:Y:S01]  /*7a00*/  @P1 IMAD.IADD R2, R81, 0x1, R2 ;  /* 0x0000000151021824 */ /* 0x000fe200078e0202 */
[----:B------:R-:W-:Y:S06]  /*7a10*/  @P0 BRA `(.L_x_145) ;  /* 0x00000000000c0947 */ /* 0x000fec0003800000 */
[----:B--2---:R-:W-:Y:S04]  /*7a20*/  SHF.L.U32 R0, R71, 0x1f, RZ ;  /* 0x0000001f47007819 */ /* 0x004fe800000006ff */
[----:B------:R-:W2:Y:S02]  /*7a30*/  SYNCS.PHASECHK.TRANS64.TRYWAIT P0, [R3+URZ+0x1a0], R0 ;  /* 0x0001a000030075a7 */ /* 0x000ea400080011ff */
[----:B--2---:R-:W-:Y:S05]  /*7a40*/  @!P0 BRA `(.L_x_146) ;  /* 0x00000030001c8947 */ /* 0x004fea0003800000 */
.L_x_145:
[----:B------:R-:W-:Y:S05]  /*7a50*/  BSYNC B0 ;  /* 0x0000000000007941 */ /* 0x000fea0003800000 */
.L_x_144:
[----:B------:R-:W-:Y:S02]  /*7a60*/  ISETP.NE.AND P0, PT, R80, RZ, PT ;  /* 0x000000ff5000720c */ /* 0x000fe40003f05270 */
[----:B------:R-:W-:Y:S11]  /*7a70*/  IADD3 R38, PT, PT, R38, 0x1, RZ ;  /* 0x0000000126267810 */ /* 0x000ff60007ffe0ff */
[----:B------:R3:W4:Y:S04]  /*7a80*/  @P0 LDS.128 R40, [R4+UR48+0x300] ;  /* 0x0003003004280984 */ /* 0x0007280008000c00 */
[----:B------:R3:W1:Y:S02]  /*7a90*/  @P0 LDS.128 R48, [R2+0x300] ;  /* 0x0003000002300984 */ /* 0x0006640000000c00 */
.L_x_143:
[----:B------:R-:W-:Y:S05]  /*7aa0*/  BSYNC B1 ;  /* 0x0000000000017941 */ /* 0x000fea0003800000 */
.L_x_142:
[----:B--2---:R-:W-:Y:S05]  /*7ab0*/  VIADD R3, R34, 0x10 ;  /* 0x0000001022037836 */ /* 0x004fea0000000000 */
[----:B------:R-:W-:Y:S04]  /*7ac0*/  SHF.R.U32.HI R3, RZ, 0x15, R3 ;  /* 0x00000015ff037819 */ /* 0x000fe80000011603 */
[----:B------:R-:W-:Y:S11]  /*7ad0*/  LOP3.LUT P0, RZ, R3, 0x3, R66, 0x48, !PT ;  /* 0x0000000303ff7812 */ /* 0x000ff60007804842 */
[----:B------:R-:W-:Y:S02]  /*7ae0*/  @!UPT UIADD3 URZ, UPT, UPT, URZ, URZ, URZ ;  /* 0x000000fffffff290 */ /* 0x000fe4000fffe0ff */
[----:B------:R-:W-:Y:S05]  /*7af0*/  @!P0 BRA `(.L_x_147) ;  /* 0x0000000000408947 */ /* 0x000fea0003800000 */
[----:B------:R-:W2:Y:S01]  /*7b00*/  LDCU.64 UR8, c[0x4][0x70] ;  /* 0x01000e00ff0877ac */ /* 0x000ea20008000a00 */
[----:B------:R-:W-:Y:S01]  /*7b10*/  MOV R3, 0x0 ;  /* 0x0000000000037802 */ /* 0x000fe20000000f00 */
[----:B------:R-:W-:Y:S02]  /*7b20*/  HFMA2 R12, -RZ, RZ, 0, 5.9604644775390625e-08 ;  /* 0x00000001ff0c7431 */ /* 0x000fe400000001ff */
[----:B------:R-:W-:Y:S02]  /*7b30*/  IMAD.MOV.U32 R8, RZ, RZ, 0x192 ;  /* 0x00000192ff087424 */ /* 0x000fe400078e00ff */
[----:B------:R-:W-:Y:S01]  /*7b40*/  IMAD.MOV.U32 R13, RZ, RZ, RZ ;  /* 0x000000ffff0d7224 */ /* 0x000fe200078e00ff */
[----:B------:R-:W5:Y:S01]  /*7b50*/  LDCU.64 UR6, c[0x4][0x78] ;  /* 0x01000f00ff0677ac */ /* 0x000f620008000a00 */
[----:B---3--:R-:W3:Y:S01]  /*7b60*/  LDC.64 R2, c[0x4][R3] ;  /* 0x0100000003027b82 */ /* 0x008ee20000000a00 */
[----:B------:R-:W4:Y:S01]  /*7b70*/  LDCU.64 UR4, c[0x4][0x10] ;  /* 0x01000200ff0477ac */ /* 0x000f220008000a00 */
[----:B--2---:R-:W-:Y:S01]  /*7b80*/  MOV R5, UR9 ;  /* 0x0000000900057c02 */ /* 0x004fe20008000f00 */
[----:B------:R-:W-:Y:S01]  /*7b90*/  IMAD.U32 R4, RZ, RZ, UR8 ;  /* 0x00000008ff047e24 */ /* 0x000fe2000f8e00ff */
[----:B-----5:R-:W-:Y:S01]  /*7ba0*/  MOV R7, UR7 ;  /* 0x0000000700077c02 */ /* 0x020fe20008000f00 */
[----:B------:R-:W-:Y:S01]  /*7bb0*/  IMAD.U32 R6, RZ, RZ, UR6 ;  /* 0x00000006ff067e24 */ /* 0x000fe2000f8e00ff */
[----:B----4-:R-:W-:Y:S01]  /*7bc0*/  MOV R11, UR5 ;  /* 0x00000005000b7c02 */ /* 0x010fe20008000f00 */
[----:B------:R-:W-:Y:S02]  /*7bd0*/  IMAD.U32 R10, RZ, RZ, UR4 ;  /* 0x00000004ff0a7e24 */ /* 0x000fe4000f8e00ff */
[----:B------:R-:W-:Y:S07]  /*7be0*/  LEPC R20, `(.L_x_147) ;  /* 0x000000001014794e */ /* 0x000fee0000000000 */
[----:B-1-3--:R-:W-:Y:S05]  /*7bf0*/  CALL.ABS.NOINC R2 ;  /* 0x0000000002007343 */ /* 0x00afea0003c00000 */
.L_x_147:
[----:B------:R-:W-:Y:S01]  /*7c00*/  ISETP.NE.AND P6, PT, R78, RZ, PT ;  /* 0x000000ff4e00720c */ /* 0x000fe20003fc5270 */
[----:B------:R-:W-:Y:S05]  /*7c10*/  WARPSYNC.ALL ;  /* 0x0000000000007948 */ /* 0x000fea0003800000 */
[----:B------:R-:W-:Y:S01]  /*7c20*/  R2UR UR4, R34 ;  /* 0x00000000220472ca */ /* 0x000fe200000e0000 */
[--C-:B----4-:R-:W-:Y:S01]  /*7c30*/  HADD2.F32 R20, -RZ, R40.reuse.H0_H0 ;  /* 0x20000028ff147230 */ /* 0x110fe20000004100 */
[----:B------:R-:W-:Y:S01]  /*7c40*/  ISETP.NE.AND P0, PT, R72, RZ, PT ;  /* 0x000000ff4800720c */ /* 0x000fe20003f05270 */
[----:B------:R-:W-:Y:S01]  /*7c50*/  HADD2.F32 R21, -RZ, R40.H1_H1 ;  /* 0x30000028ff157230 */ /* 0x000fe20000004100 */
[----:B------:R-:W-:Y:S01]  /*7c60*/  MOV R82, UR51 ;  /* 0x0000003300527c02 */ /* 0x000fe20008000f00 */
[--C-:B------:R-:W-:Y:S01]  /*7c70*/  HADD2.F32 R36, -RZ, R41.reuse.H1_H1 ;  /* 0x30000029ff247230 */ /* 0x100fe20000004100 */
[----:B------:R-:W-:Y:S01]  /*7c80*/  MOV R83, UR37 ;  /* 0x0000002500537c02 */ /* 0x000fe20008000f00 */
[----:B-1----:R-:W-:Y:S01]  /*7c90*/  HADD2.F32 R37, -RZ, R48.H0_H0 ;  /* 0x20000030ff257230 */ /* 0x002fe20000004100 */
[----:B------:R-:W-:Y:S01]  /*7ca0*/  @P6 LEA R82, R82, UR48, 0x3 ;  /* 0x0000003052526c11 */ /* 0x000fe2000f8e18ff */
[----:B------:R-:W-:Y:S01]  /*7cb0*/  BSSY.RECONVERGENT B0, `(.L_x_148) ;  /* 0x0000052000007945 */ /* 0x000fe20003800200 */
[----:B------:R-:W-:Y:S02]  /*7cc0*/  @P6 SHF.L.U32 R88, R71, 0x1f, RZ ;  /* 0x0000001f47586819 */ /* 0x000fe400000006ff */
[----:B------:R-:W-:Y:S01]  /*7cd0*/  @P6 IADD3 R82, PT, PT, R82, 0x1c0, RZ ;  /* 0x000001c052526810 */ /* 0x000fe20007ffe0ff */
[----:B---3--:R-:W1:Y:S03]  /*7ce0*/  LDTM.x16 R4, tmem[UR4+0x10] ;  /* 0x00001004000479ee */ /* 0x008e660008240000 */
[----:B------:R-:W-:Y:S02]  /*7cf0*/  @P6 PRMT R82, R83, 0x654, R82 ;  /* 0x0000065453526816 */ /* 0x000fe40000000052 */
[----:B------:R-:W-:Y:S01]  /*7d00*/  LEA R83, R38, UR48, 0x3 ;  /* 0x0000003026537c11 */ /* 0x000fe2000f8e18ff */
[C---:B-1----:R-:W-:Y:S01]  /*7d10*/  FMUL R0, R32.reuse, R4 ;  /* 0x0000000420007220 */ /* 0x042fe20000400000 */
[C---:B------:R-:W-:Y:S01]  /*7d20*/  FMUL R2, R32.reuse, R5 ;  /* 0x0000000520027220 */ /* 0x040fe20000400000 */
[C---:B------:R-:W-:Y:S01]  /*7d30*/  FMUL R3, R32.reuse, R6 ;  /* 0x0000000620037220 */ /* 0x040fe20000400000 */
[C---:B------:R-:W-:Y:S01]  /*7d40*/  FMUL R7, R32.reuse, R7 ;  /* 0x0000000720077220 */ /* 0x040fe20000400000 */
[C---:B------:R-:W-:Y:S01]  /*7d50*/  FFMA R0, R35.reuse, R20, R0 ;  /* 0x0000001423007223 */ /* 0x040fe20000000000 */
[----:B------:R-:W-:Y:S02]  /*7d60*/  HADD2.F32 R20, -RZ, R41.H0_H0 ;  /* 0x20000029ff147230 */ /* 0x000fe40000004100 */
[C---:B------:R-:W-:Y:S01]  /*7d70*/  FFMA R2, R35.reuse, R21, R2 ;  /* 0x0000001523027223 */ /* 0x040fe20000000002 */
[C---:B------:R-:W-:Y:S01]  /*7d80*/  FMUL R4, R32.reuse, R8 ;  /* 0x0000000820047220 */ /* 0x040fe20000400000 */
[C---:B------:R-:W-:Y:S01]  /*7d90*/  FMUL R5, R32.reuse, R9 ;  /* 0x0000000920057220 */ /* 0x040fe20000400000 */
[--C-:B------:R-:W-:Y:S02]  /*7da0*/  HADD2.F32 R21, -RZ, R43.reuse.H0_H0 ;  /* 0x2000002bff157230 */ /* 0x100fe40000004100 */
[C---:B------:R-:W-:Y:S01]  /*7db0*/  FFMA R3, R35.reuse, R20, R3 ;  /* 0x0000001423037223 */ /* 0x040fe20000000003 */
[--C-:B------:R-:W-:Y:S02]  /*7dc0*/  HADD2.F32 R20, -RZ, R42.reuse.H0_H0 ;  /* 0x2000002aff147230 */ /* 0x100fe40000004100 */
[C---:B------:R-:W-:Y:S01]  /*7dd0*/  FFMA R7, R35.reuse, R36, R7 ;  /* 0x0000002423077223 */ /* 0x040fe20000000007 */
[C---:B------:R-:W-:Y:S01]  /*7de0*/  FMUL R6, R32.reuse, R10 ;  /* 0x0000000a20067220 */ /* 0x040fe20000400000 */
[----:B------:R-:W-:Y:S02]  /*7df0*/  HADD2.F32 R36, -RZ, R43.H1_H1 ;  /* 0x3000002bff247230 */ /* 0x000fe40000004100 */
[C---:B------:R-:W-:Y:S01]  /*7e00*/  FMUL R11, R32.reuse, R11 ;  /* 0x0000000b200b7220 */ /* 0x040fe20000400000 */
[C---:B------:R-:W-:Y:S01]  /*7e10*/  FFMA R4, R35.reuse, R20, R4 ;  /* 0x0000001423047223 */ /* 0x040fe20000000004 */
[----:B------:R-:W-:Y:S02]  /*7e20*/  HADD2.F32 R20, -RZ, R42.H1_H1 ;  /* 0x3000002aff147230 */ /* 0x000fe40000004100 */
[C---:B------:R-:W-:Y:S01]  /*7e30*/  FMUL R8, R32.reuse, R12 ;  /* 0x0000000c20087220 */ /* 0x040fe20000400000 */
[C---:B------:R-:W-:Y:S01]  /*7e40*/  FMUL R9, R32.reuse, R13 ;  /* 0x0000000d20097220 */ /* 0x040fe20000400000 */
[C---:B------:R-:W-:Y:S01]  /*7e50*/  FMUL R10, R32.reuse, R14 ;  /* 0x0000000e200a7220 */ /* 0x040fe20000400000 */
[C---:B------:R-:W-:Y:S01]  /*7e60*/  FMUL R15, R32.reuse, R15 ;  /* 0x0000000f200f7220 */ /* 0x040fe20000400000 */
[C---:B------:R-:W-:Y:S01]  /*7e70*/  FFMA R5, R35.reuse, R20, R5 ;  /* 0x0000001423057223 */ /* 0x040fe20000000005 */
[----:B------:R-:W-:Y:S02]  /*7e80*/  HADD2.F32 R20, -RZ, R48.H1_H1 ;  /* 0x30000030ff147230 */ /* 0x000fe40000004100 */
[C---:B------:R-:W-:Y:S01]  /*7e90*/  FFMA R6, R35.reuse, R21, R6 ;  /* 0x0000001523067223 */ /* 0x040fe20000000006 */
[C---:B------:R-:W-:Y:S01]  /*7ea0*/  FFMA R11, R35.reuse, R36, R11 ;  /* 0x00000024230b7223 */ /* 0x040fe2000000000b */
[C---:B------:R-:W-:Y:S01]  /*7eb0*/  FFMA R8, R35.reuse, R37, R8 ;  /* 0x0000002523087223 */ /* 0x040fe20000000008 */
[--C-:B------:R-:W-:Y:S02]  /*7ec0*/  HADD2.F32 R21, -RZ, R49.reuse.H0_H0 ;  /* 0x20000031ff157230 */ /* 0x100fe40000004100 */
[C---:B------:R-:W-:Y:S01]  /*7ed0*/  FFMA R9, R35.reuse, R20, R9 ;  /* 0x0000001423097223 */ /* 0x040fe20000000009 */
[----:B------:R-:W-:Y:S02]  /*7ee0*/  HADD2.F32 R20, -RZ, R49.H1_H1 ;  /* 0x30000031ff147230 */ /* 0x000fe40000004100 */
[C---:B------:R-:W-:Y:S01]  /*7ef0*/  FMUL R12, R32.reuse, R16 ;  /* 0x00000010200c7220 */ /* 0x040fe20000400000 */
[C---:B------:R-:W-:Y:S01]  /*7f00*/  FMUL R13, R32.reuse, R17 ;  /* 0x00000011200d7220 */ /* 0x040fe20000400000 */
[C---:B------:R-:W-:Y:S01]  /*7f10*/  FFMA R10, R35.reuse, R21, R10 ;  /* 0x00000015230a7223 */ /* 0x040fe2000000000a */
[--C-:B------:R-:W-:Y:S02]  /*7f20*/  HADD2.F32 R21, -RZ, R50.reuse.H0_H0 ;  /* 0x20000032ff157230 */ /* 0x100fe40000004100 */
[C---:B------:R-:W-:Y:S01]  /*7f30*/  FFMA R15, R35.reuse, R20, R15 ;  /* 0x00000014230f7223 */ /* 0x040fe2000000000f */
[----:B------:R-:W-:Y:S02]  /*7f40*/  HADD2.F32 R20, -RZ, R50.H1_H1 ;  /* 0x30000032ff147230 */ /* 0x000fe40000004100 */
[C---:B------:R-:W-:Y:S01]  /*7f50*/  FMUL R14, R32.reuse, R18 ;  /* 0x00000012200e7220 */ /* 0x040fe20000400000 */
[--C-:B------:R-:W-:Y:S02]  /*7f60*/  HADD2.F32 R37, -RZ, R51.reuse.H0_H0 ;  /* 0x20000033ff257230 */ /* 0x100fe40000004100 */
[----:B------:R-:W-:Y:S01]  /*7f70*/  FMUL R19, R32, R19 ;  /* 0x0000001320137220 */ /* 0x000fe20000400000 */
[----:B------:R-:W-:Y:S01]  /*7f80*/  HADD2.F32 R36, -RZ, R51.H1_H1 ;  /* 0x30000033ff247230 */ /* 0x000fe20000004100 */
        /* <DEDUP_REMOVED lines=22> */
[----:B------:R-:W-:Y:S02]  /*80f0*/  UIADD3 UR12, UP0, UPT, UR52, 0x680, URZ ;  /* 0x00000680340c7890 */ /* 0x000fe4000ff1e0ff */
[----:B------:R-:W-:Y:S02]  /*8100*/  UIADD3 UR9, UPT, UPT, UR41, 0x10, URZ ;  /* 0x0000001029097890 */ /* 0x000fe4000fffe0ff */
[----:B------:R-:W-:Y:S02]  /*8110*/  UIADD3 UR8, UPT, UPT, UR48, 0x1300, URZ ;  /* 0x0000130030087890 */ /* 0x000fe4000fffe0ff */
[----:B------:R-:W-:Y:S01]  /*8120*/  UIADD3.X UR13, UPT, UPT, URZ, UR53, URZ, UP0, !UPT ;  /* 0x00000035ff0d7290 */ /* 0x000fe200087fe4ff */
[----:B------:R-:W-:Y:S01]  /*8130*/  UMOV UR10, UR42 ;  /* 0x0000002a000a7c82 */ /* 0x000fe20008000000 */
[----:B------:R-:W-:Y:S01]  /*8140*/  UMOV UR11, UR36 ;  /* 0x00000024000b7c82 */ /* 0x000fe20008000000 */
[----:B------:R-:W-:Y:S02]  /*8150*/  UIADD3 UR5, UPT, UPT, UR41, 0x50, URZ ;  /* 0x0000005029057890 */ /* 0x000fe4000fffe0ff */
[----:B------:R-:W-:Y:S01]  /*8160*/  UIADD3 UR4, UPT, UPT, UR48, 0x1b00, URZ ;  /* 0x00001b0030047890 */ /* 0x000fe2000fffe0ff */
[----:B------:R-:W-:Y:S03]  /*8170*/  UMOV UR6, UR42 ;  /* 0x0000002a00067c82 */ /* 0x000fe60008000000 */
[----:B------:R2:W-:Y:S01]  /*8180*/  UTMASTG.3D [UR8], [UR12] ;  /* 0x000000080c0073b5 */ /* 0x0005e20008010000 */
[----:B------:R-:W-:Y:S04]  /*8190*/  UMOV UR7, UR36 ;  /* 0x0000002400077c82 */ /* 0x000fe80008000000 */
[----:B------:R2:W-:Y:S01]  /*81a0*/  UTMASTG.3D [UR4], [UR12] ;  /* 0x000000040c0073b5 */ /* 0x0005e20008010000 */
[----:B------:R0:W-:Y:S01]  /*81b0*/  UTMACMDFLUSH ;  /* 0x00000000000079b7 */ /* 0x0001e20000000000 */
[----:B--2---:R-:W-:Y:S04]  /*81c0*/  DEPBAR.LE SB0, 0x1 ;  /* 0x000080400000791a */ /* 0x004fe80000000000 */
.L_x_149:
[----:B------:R-:W-:Y:S05]  /*81d0*/  BSYNC.RECONVERGENT B0 ;  /* 0x0000000000007941 */ /* 0x000fea0003800200 */
.L_x_148:
[----:B------:R-:W-:Y:S01]  /*81e0*/  BAR.SYNC.DEFER_BLOCKING 0x1, 0x80 ;  /* 0x0042000000007b1d */ /* 0x000fe20000010000 */
[----:B------:R-:W-:Y:S04]  /*81f0*/  UIADD3 UR40, UPT, UPT, UR51, 0x1, URZ ;  /* 0x0000000133287890 */ /* 0x000fe8000fffe0ff */
[----:B------:R-:W-:Y:S04]  /*8200*/  UISETP.NE.AND UP0, UPT, UR40, 0x4, UPT ;  /* 0x000000042800788c */ /* 0x000fe8000bf05270 */
[----:B------:R-:W-:Y:S01]  /*8210*/  USEL UR40, UR40, URZ, UP0 ;  /* 0x000000ff28287287 */ /* 0x000fe20008000000 */
[----:B------:R2:W-:Y:S01]  /*8220*/  @P6 SYNCS.ARRIVE.TRANS64.RED.A1T0 RZ, [R82+URZ], RZ ;  /* 0x000000ff52ff69a7 */ /* 0x0005e200081004ff */
[----:B------:R-:W-:Y:S01]  /*8230*/  BSSY B1, `(.L_x_150) ;  /* 0x0000013000017945 */ /* 0x000fe20003800000 */
[----:B------:R-:W3:Y:S02]  /*8240*/  @P6 SYNCS.PHASECHK.TRANS64.TRYWAIT P0, [R83+URZ+0x1a0], R88 ;  /* 0x0001a058530065a7 */ /* 0x000ee400080011ff */
[----:B---3--:R-:W-:Y:S01]  /*8250*/  @P6 SEL R39, RZ, 0x1, !P0 ;  /* 0x00000001ff276807 */ /* 0x008fe20004000000 */
[----:B--2---:R-:W-:Y:S06]  /*8260*/  @!P6 BRA `(.L_x_151) ;  /* 0x00000000003ce947 */ /* 0x004fec0003800000 */
[----:B------:R-:W-:Y:S01]  /*8270*/  ISETP.NE.AND P1, PT, R80, RZ, PT ;  /* 0x000000ff5000720c */ /* 0x000fe20003f25270 */
[----:B------:R-:W-:Y:S01]  /*8280*/  BSSY B0, `(.L_x_152) ;  /* 0x0000009000007945 */ /* 0x000fe20003800000 */
[----:B------:R-:W-:Y:S11]  /*8290*/  ISETP.NE.AND P0, PT, R39, RZ, PT ;  /* 0x000000ff2700720c */ /* 0x000ff60003f05270 */
[----:B------:R-:W-:Y:S05]  /*82a0*/  @P1 IMAD R2, R38, 0x1000, R77 ;  /* 0x0000100026021824 */ /* 0x000fea00078e024d */
[----:B------:R-:W-:Y:S05]  /*82b0*/  @P1 IADD3 R0, PT, PT, R2, UR48, RZ ;  /* 0x0000003002001c10 */ /* 0x000fea000fffe0ff */
[----:B------:R-:W-:Y:S01]  /*82c0*/  @P1 IMAD.IADD R0, R81, 0x1, R0 ;  /* 0x0000000151001824 */ /* 0x000fe200078e0200 */
[----:B------:R-:W-:Y:S06]  /*82d0*/  @P0 BRA `(.L_x_153) ;  /* 0x00000000000c0947 */ /* 0x000fec0003800000 */
[----:B------:R-:W-:Y:S04]  /*82e0*/  SHF.L.U32 R4, R71, 0x1f, RZ ;  /* 0x0000001f47047819 */ /* 0x000fe800000006ff */
[----:B------:R-:W2:Y:S02]  /*82f0*/  SYNCS.PHASECHK.TRANS64.TRYWAIT P0, [R83+URZ+0x1a0], R4 ;  /* 0x0001a004530075a7 */ /* 0x000ea400080011ff */
[----:B--2---:R-:W-:Y:S05]  /*8300*/  @!P0 BRA `(.L_x_154) ;  /* 0x0000002800008947 */ /* 0x004fea0003800000 */
.L_x_153:
[----:B------:R-:W-:Y:S05]  /*8310*/  BSYNC B0 ;  /* 0x0000000000007941 */ /* 0x000fea0003800000 */
.L_x_152:
[----:B------:R-:W-:Y:S02]  /*8320*/  ISETP.NE.AND P0, PT, R80, RZ, PT ;  /* 0x000000ff5000720c */ /* 0x000fe40003f05270 */
[----:B------:R-:W-:Y:S11]  /*8330*/  IADD3 R38, PT, PT, R38, 0x1, RZ ;  /* 0x0000000126267810 */ /* 0x000ff60007ffe0ff */
[----:B------:R3:W4:Y:S04]  /*8340*/  @P0 LDS.128 R40, [R2+UR48+0x300] ;  /* 0x0003003002280984 */ /* 0x0007280008000c00 */
[----:B------:R3:W1:Y:S02]  /*8350*/  @P0 LDS.128 R48, [R0+0x300] ;  /* 0x0003000000300984 */ /* 0x0006640000000c00 */
.L_x_151:
[----:B------:R-:W-:Y:S05]  /*8360*/  BSYNC B1 ;  /* 0x0000000000017941 */ /* 0x000fea0003800000 */
.L_x_150:
[----:B------:R-:W-:Y:S05]  /*8370*/  VIADD R3, R34, 0x20 ;  /* 0x0000002022037836 */ /* 0x000fea0000000000 */
[----:B------:R-:W-:Y:S04]  /*8380*/  SHF.R.U32.HI R3, RZ, 0x15, R3 ;  /* 0x00000015ff037819 */ /* 0x000fe80000011603 */
[----:B------:R-:W-:Y:S11]  /*8390*/  LOP3.LUT P0, RZ, R3, 0x3, R66, 0x48, !PT ;  /* 0x0000000303ff7812 */ /* 0x000ff60007804842 */
[----:B------:R-:W-:Y:S02]  /*83a0*/  @!UPT UIADD3 URZ, UPT, UPT, URZ, URZ, URZ ;  /* 0x000000fffffff290 */ /* 0x000fe4000fffe0ff */
[----:B------:R-:W-:Y:S05]  /*83b0*/  @!P0 BRA `(.L_x_155) ;  /* 0x0000000000408947 */ /* 0x000fea0003800000 */
[----:B------:R-:W5:Y:S01]  /*83c0*/  LDCU.64 UR8, c[0x4][0x70] ;  /* 0x01000e00ff0877ac */ /* 0x000f620008000a00 */
[----:B------:R-:W-:Y:S01]  /*83d0*/  MOV R3, 0x0 ;  /* 0x0000000000037802 */ /* 0x000fe20000000f00 */
[----:B------:R-:W-:Y:S02]  /*83e0*/  HFMA2 R12, -RZ, RZ, 0, 5.9604644775390625e-08 ;  /* 0x00000001ff0c7431 */ /* 0x000fe400000001ff */
[----:B------:R-:W-:Y:S02]  /*83f0*/  IMAD.MOV.U32 R8, RZ, RZ, 0x192 ;  /* 0x00000192ff087424 */ /* 0x000fe400078e00ff */
[----:B------:R-:W-:Y:S01]  /*8400*/  IMAD.MOV.U32 R13, RZ, RZ, RZ ;  /* 0x000000ffff0d7224 */ /* 0x000fe200078e00ff */
[----:B------:R-:W4:Y:S01]  /*8410*/  LDCU.64 UR6, c[0x4][0x78] ;  /* 0x01000f00ff0677ac */ /* 0x000f220008000a00 */
[----:B---3--:R-:W3:Y:S01]  /*8420*/  LDC.64 R2, c[0x4][R3] ;  /* 0x0100000003027b82 */ /* 0x008ee20000000a00 */
[----:B------:R-:W1:Y:S01]  /*8430*/  LDCU.64 UR4, c[0x4][0x10] ;  /* 0x01000200ff0477ac */ /* 0x000e620008000a00 */
[----:B-----5:R-:W-:Y:S01]  /*8440*/  MOV R5, UR9 ;  /* 0x0000000900057c02 */ /* 0x020fe20008000f00 */
[----:B--2---:R-:W-:Y:S01]  /*8450*/  IMAD.U32 R4, RZ, RZ, UR8 ;  /* 0x00000008ff047e24 */ /* 0x004fe2000f8e00ff */
[----:B----4-:R-:W-:Y:S01]  /*8460*/  MOV R7, UR7 ;  /* 0x0000000700077c02 */ /* 0x010fe20008000f00 */
[----:B------:R-:W-:Y:S01]  /*8470*/  IMAD.U32 R6, RZ, RZ, UR6 ;  /* 0x00000006ff067e24 */ /* 0x000fe2000f8e00ff */
[----:B-1----:R-:W-:Y:S01]  /*8480*/  MOV R11, UR5 ;  /* 0x00000005000b7c02 */ /* 0x002fe20008000f00 */
[----:B------:R-:W-:Y:S02]  /*8490*/  IMAD.U32 R10, RZ, RZ, UR4 ;  /* 0x00000004ff0a7e24 */ /* 0x000fe4000f8e00ff */
[----:B------:R-:W-:Y:S07]  /*84a0*/  LEPC R20, `(.L_x_155) ;  /* 0x000000001014794e */ /* 0x000fee0000000000 */
[----:B---3--:R-:W-:Y:S05]  /*84b0*/  CALL.ABS.NOINC R2 ;  /* 0x0000000002007343 */ /* 0x008fea0003c00000 */
.L_x_155:
        /* <DEDUP_REMOVED lines=8> */
[----:B--2---:R-:W-:Y:S01]  /*8540*/  MOV R83, UR37 ;  /* 0x0000002500537c02 */ /* 0x004fe20008000f00 */
[----:B-1----:R-:W-:Y:S01]  /*8550*/  HADD2.F32 R37, -RZ, R48.H0_H0 ;  /* 0x20000030ff257230 */ /* 0x002fe20000004100 */
[----:B------:R-:W-:Y:S01]  /*8560*/  @P6 LEA R82, R82, UR48, 0x3 ;  /* 0x0000003052526c11 */ /* 0x000fe2000f8e18ff */
[----:B------:R-:W-:Y:S01]  /*8570*/  BSSY.RECONVERGENT B0, `(.L_x_156) ;  /* 0x0000052000007945 */ /* 0x000fe20003800200 */
[----:B------:R-:W-:Y:S02]  /*8580*/  LEA R88, R38, UR48, 0x3 ;  /* 0x0000003026587c11 */ /* 0x000fe4000f8e18ff */
[----:B------:R-:W-:Y:S01]  /*8590*/  @P6 IADD3 R82, PT, PT, R82, 0x1c0, RZ ;  /* 0x000001c052526810 */ /* 0x000fe20007ffe0ff */
[----:B------:R-:W3:Y:S03]  /*85a0*/  LDTM.x16 R4, tmem[UR4+0x20] ;  /* 0x00002004000479ee */ /* 0x000ee60008240000 */
[----:B------:R-:W-:Y:S02]  /*85b0*/  @P6 PRMT R82, R83, 0x654, R82 ;  /* 0x0000065453526816 */ /* 0x000fe40000000052 */
[----:B------:R-:W-:Y:S01]  /*85c0*/  @P6 SHF.L.U32 R83, R71, 0x1f, RZ ;  /* 0x0000001f47536819 */ /* 0x000fe200000006ff */
[C---:B---3--:R-:W-:Y:S01]  /*85d0*/  FMUL R0, R32.reuse, R4 ;  /* 0x0000000420007220 */ /* 0x048fe20000400000 */
        /* <DEDUP_REMOVED lines=75> */
.L_x_157:
[----:B------:R-:W-:Y:S05]  /*8a90*/  BSYNC.RECONVERGENT B0 ;  /* 0x0000000000007941 */ /* 0x000fea0003800200 */
.L_x_156:
        /* <DEDUP_REMOVED lines=19> */
.L_x_161:
[----:B------:R-:W-:Y:S05]  /*8bd0*/  BSYNC B0 ;  /* 0x0000000000007941 */ /* 0x000fea0003800000 */
.L_x_160:
[----:B------:R-:W-:Y:S11]  /*8be0*/  ISETP.NE.AND P0, PT, R80, RZ, PT ;  /* 0x000000ff5000720c */ /* 0x000ff60003f05270 */
[----:B------:R-:W-:Y:S02]  /*8bf0*/  @!UPT UIADD3 URZ, UPT, UPT, URZ, URZ, URZ ;  /* 0x000000fffffff290 */ /* 0x000fe4000fffe0ff */
[----:B------:R3:W4:Y:S04]  /*8c00*/  @P0 LDS.128 R40, [R38+UR48+0x300] ;  /* 0x0003003026280984 */ /* 0x0007280008000c00 */
[----:B------:R3:W1:Y:S02]  /*8c10*/  @P0 LDS.128 R48, [R81+0x300] ;  /* 0x0003000051300984 */ /* 0x0006640000000c00 */
.L_x_159:
[----:B------:R-:W-:Y:S05]  /*8c20*/  BSYNC B1 ;  /* 0x0000000000017941 */ /* 0x000fea0003800000 */
.L_x_158:
        /* <DEDUP_REMOVED lines=11> */
[----:B------:R-:W1:Y:S01]  /*8ce0*/  LDC.64 R2, c[0x4][R3] ;  /* 0x0100000003027b82 */ /* 0x000e620000000a00 */
[----:B------:R-:W3:Y:S01]  /*8cf0*/  LDCU.64 UR4, c[0x4][0x10] ;  /* 0x01000200ff0477ac */ /* 0x000ee20008000a00 */
[----:B--2---:R-:W-:Y:S01]  /*8d00*/  MOV R5, UR9 ;  /* 0x0000000900057c02 */ /* 0x004fe20008000f00 */
[----:B------:R-:W-:Y:S01]  /*8d10*/  IMAD.U32 R4, RZ, RZ, UR8 ;  /* 0x00000008ff047e24 */ /* 0x000fe2000f8e00ff */
[----:B-----5:R-:W-:Y:S01]  /*8d20*/  MOV R7, UR7 ;  /* 0x0000000700077c02 */ /* 0x020fe20008000f00 */
[----:B------:R-:W-:Y:S01]  /*8d30*/  IMAD.U32 R6, RZ, RZ, UR6 ;  /* 0x00000006ff067e24 */ /* 0x000fe2000f8e00ff */
[----:B---3--:R-:W-:Y:S01]  /*8d40*/  MOV R11, UR5 ;  /* 0x00000005000b7c02 */ /* 0x008fe20008000f00 */
[----:B------:R-:W-:Y:S02]  /*8d50*/  IMAD.U32 R10, RZ, RZ, UR4 ;  /* 0x00000004ff0a7e24 */ /* 0x000fe4000f8e00ff */
[----:B------:R-:W-:Y:S07]  /*8d60*/  LEPC R20, `(.L_x_163) ;  /* 0x000000001014794e */ /* 0x000fee0000000000 */
[----:B-1--4-:R-:W-:Y:S05]  /*8d70*/  CALL.ABS.NOINC R2 ;  /* 0x0000000002007343 */ /* 0x012fea0003c00000 */
.L_x_163:
[----:B------:R-:W-:Y:S01]  /*8d80*/  ISETP.NE.AND P0, PT, R72, RZ, PT ;  /* 0x000000ff4800720c */ /* 0x000fe20003f05270 */
[----:B------:R-:W-:Y:S05]  /*8d90*/  WARPSYNC.ALL ;  /* 0x0000000000007948 */ /* 0x000fea0003800000 */
[----:B------:R-:W-:Y:S01]  /*8da0*/  R2UR UR4, R34 ;  /* 0x00000000220472ca */ /* 0x000fe200000e0000 */
[--C-:B----4-:R-:W-:Y:S01]  /*8db0*/  HADD2.F32 R20, -RZ, R40.reuse.H0_H0 ;  /* 0x20000028ff147230 */ /* 0x110fe20000004100 */
[----:B------:R-:W-:Y:S01]  /*8dc0*/  IADD3 R74, PT, PT, R74, 0x230, RZ ;  /* 0x000002304a4a7810 */ /* 0x000fe20007ffe0ff */
[----:B------:R-:W-:Y:S01]  /*8dd0*/  HADD2.F32 R36, -RZ, R40.H1_H1 ;  /* 0x30000028ff247230 */ /* 0x000fe20000004100 */
[----:B------:R-:W-:Y:S01]  /*8de0*/  BSSY.RECONVERGENT B0, `(.L_x_164) ;  /* 0x0000053000007945 */ /* 0x000fe20003800200 */
[--C-:B------:R-:W-:Y:S01]  /*8df0*/  HADD2.F32 R21, -RZ, R41.reuse.H0_H0 ;  /* 0x20000029ff157230 */ /* 0x100fe20000004100 */
[----:B------:R-:W-:Y:S01]  /*8e00*/  LOP3.LUT R74, R74, 0xfefffff8, RZ, 0xc0, !PT ;  /* 0xfefffff84a4a7812 */ /* 0x000fe200078ec0ff */
[----:B---3--:R-:W-:Y:S02]  /*8e10*/  HADD2.F32 R38, -RZ, R41.H1_H1 ;  /* 0x30000029ff267230 */ /* 0x008fe40000004100 */
[--C-:B------:R-:W-:Y:S02]  /*8e20*/  HADD2.F32 R37, -RZ, R42.reuse.H0_H0 ;  /* 0x2000002aff257230 */ /* 0x100fe40000004100 */
[----:B------:R-:W-:Y:S02]  /*8e30*/  HADD2.F32 R40, -RZ, R42.H1_H1 ;  /* 0x3000002aff287230 */ /* 0x000fe40000004100 */
[----:B------:R-:W2:Y:S01]  /*8e40*/  LDTM.x16 R4, tmem[UR4+0x30] ;  /* 0x00003004000479ee */ /* 0x000ea20008240000 */
[----:B------:R-:W-:Y:S01]  /*8e50*/  NOP ;  /* 0x0000000000007918 */ /* 0x000fe20000000000 */
[----:B--2---:R2:W-:Y:S01]  /*8e60*/  SYNCS.ARRIVE.TRANS64.RED.A1T0 RZ, [R74+URZ], RZ ;  /* 0x000000ff4aff79a7 */ /* 0x0045e200081004ff */
[--C-:B------:R-:W-:Y:S02]  /*8e70*/  HADD2.F32 R39, -RZ, R43.reuse.H0_H0 ;  /* 0x2000002bff277230 */ /* 0x100fe40000004100 */
[----:B------:R-:W-:Y:S02]  /*8e80*/  HADD2.F32 R42, -RZ, R43.H1_H1 ;  /* 0x3000002bff2a7230 */ /* 0x000fe40000004100 */
[--C-:B-1----:R-:W-:Y:S02]  /*8e90*/  HADD2.F32 R41, -RZ, R48.reuse.H0_H0 ;  /* 0x20000030ff297230 */ /* 0x102fe40000004100 */
[----:B------:R-:W-:Y:S02]  /*8ea0*/  HADD2.F32 R43, -RZ, R48.H1_H1 ;  /* 0x30000030ff2b7230 */ /* 0x000fe40000004100 */
[--C-:B------:R-:W-:Y:S02]  /*8eb0*/  HADD2.F32 R44, -RZ, R49.reuse.H0_H0 ;  /* 0x20000031ff2c7230 */ /* 0x100fe40000004100 */
[----:B------:R-:W-:Y:S02]  /*8ec0*/  HADD2.F32 R46, -RZ, R49.H1_H1 ;  /* 0x30000031ff2e7230 */ /* 0x000fe40000004100 */
[--C-:B------:R-:W-:Y:S02]  /*8ed0*/  HADD2.F32 R45, -RZ, R50.reuse.H0_H0 ;  /* 0x20000032ff2d7230 */ /* 0x100fe40000004100 */
[----:B------:R-:W-:Y:S02]  /*8ee0*/  HADD2.F32 R48, -RZ, R50.H1_H1 ;  /* 0x30000032ff307230 */ /* 0x000fe40000004100 */
[--C-:B------:R-:W-:Y:S02]  /*8ef0*/  HADD2.F32 R47, -RZ, R51.reuse.H0_H0 ;  /* 0x20000033ff2f7230 */ /* 0x100fe40000004100 */
[----:B------:R-:W-:Y:S02]  /*8f00*/  HADD2.F32 R50, -RZ, R51.H1_H1 ;  /* 0x30000033ff327230 */ /* 0x000fe40000004100 */
[C---:B------:R-:W-:Y:S01]  /*8f10*/  FMUL R4, R32.reuse, R4 ;  /* 0x0000000420047220 */ /* 0x040fe20000400000 */
[C---:B------:R-:W-:Y:S01]  /*8f20*/  FMUL R5, R32.reuse, R5 ;  /* 0x0000000520057220 */ /* 0x040fe20000400000 */
[C---:B------:R-:W-:Y:S01]  /*8f30*/  FMUL R6, R32.reuse, R6 ;  /* 0x0000000620067220 */ /* 0x040fe20000400000 */
[C---:B------:R-:W-:Y:S01]  /*8f40*/  FMUL R7, R32.reuse, R7 ;  /* 0x0000000720077220 */ /* 0x040fe20000400000 */
[C---:B------:R-:W-:Y:S01]  /*8f50*/  FFMA R4, R35.reuse, R20, R4 ;  /* 0x0000001423047223 */ /* 0x040fe20000000004 */
        /* <DEDUP_REMOVED lines=21> */
[----:B------:R-:W-:Y:S01]  /*90b0*/  FFMA R15, R35, R46, R15 ;  /* 0x0000002e230f7223 */ /* 0x000fe2000000000f */
        /* <DEDUP_REMOVED lines=20> */
[----:B-1----:R-:W1:Y:S02]  /*9200*/  FENCE.VIEW.ASYNC.S ;  /* 0x00000000000073c6 */ /* 0x002e640000000000 */
[----:B-1----:R-:W-:Y:S06]  /*9210*/  BAR.SYNC.DEFER_BLOCKING 0x1, 0x80 ;  /* 0x0042000000007b1d */ /* 0x002fec0000010000 */
        /* <DEDUP_REMOVED lines=14> */
[----:B-1----:R-:W-:Y:S04]  /*9300*/  DEPBAR.LE SB0, 0x1 ;  /* 0x000080400000791a */ /* 0x002fe80000000000 */
.L_x_165:
[----:B------:R-:W-:Y:S05]  /*9310*/  BSYNC.RECONVERGENT B0 ;  /* 0x0000000000007941 */ /* 0x000fea0003800200 */
.L_x_164:
[----:B------:R-:W-:Y:S01]  /*9320*/  BAR.SYNC.DEFER_BLOCKING 0x1, 0x80 ;  /* 0x0042000000007b1d */ /* 0x000fe20000010000 */
[----:B------:R-:W-:Y:S01]  /*9330*/  UISETP.NE.AND UP0, UPT, UR49, -0x4, UPT ;  /* 0xfffffffc3100788c */ /* 0x000fe2000bf05270 */
[----:B------:R-:W-:Y:S08]  /*9340*/  IADD3 R0, PT, PT, R30, 0x1, RZ ;  /* 0x000000011e007810 */ /* 0x000ff00007ffe0ff */
[----:B------:R-:W-:Y:S05]  /*9350*/  BRA.U !UP0, `(.L_x_166) ;  /* 0x0000000108287547 */ /* 0x000fea000b800000 */
[----:B------:R-:W-:Y:S01]  /*9360*/  ISETP.NE.AND P0, PT, R78, RZ, PT ;  /* 0x000000ff4e00720c */ /* 0x000fe20003f05270 */
[----:B------:R-:W-:Y:S01]  /*9370*/  IMAD.U32 R3, RZ, RZ, UR51 ;  /* 0x00000033ff037e24 */ /* 0x000fe2000f8e00ff */
[----:B------:R-:W-:Y:S01]  /*9380*/  UIADD3 UR51, UPT, UPT, UR51, 0x1, URZ ;  /* 0x0000000133337890 */ /* 0x000fe2000fffe0ff */
[----:B------:R-:W-:Y:S03]  /*9390*/  IMAD.U32 R2, RZ, RZ, UR37 ;  /* 0x00000025ff027e24 */ /* 0x000fe6000f8e00ff */
[----:B------:R-:W-:Y:S04]  /*93a0*/  UISETP.NE.AND UP0, UPT, UR51, 0x4, UPT ;  /* 0x000000043300788c */ /* 0x000fe8000bf05270 */
[----:B------:R-:W-:Y:S03]  /*93b0*/  USEL UR51, UR51, URZ, UP0 ;  /* 0x000000ff33337287 */ /* 0x000fe60008000000 */
[----:B------:R-:W-:Y:S05]  /*93c0*/  @P0 LEA R3, R3, UR48, 0x3 ;  /* 0x0000003003030c11 */ /* 0x000fea000f8e18ff */
[----:B------:R-:W-:Y:S05]  /*93d0*/  @P0 VIADD R3, R3, 0x1c0 ;  /* 0x000001c003030836 */ /* 0x000fea0000000000 */
[----:B------:R-:W-:Y:S04]  /*93e0*/  @P0 PRMT R2, R2, 0x654, R3 ;  /* 0x0000065402020816 */ /* 0x000fe80000000003 */
[----:B------:R1:W-:Y:S03]  /*93f0*/  @P0 SYNCS.ARRIVE.TRANS64.RED.A1T0 RZ, [R2+URZ], RZ ;  /* 0x000000ff02ff09a7 */ /* 0x0003e600081004ff */
.L_x_166:
[----:B------:R-:W-:Y:S01]  /*9400*/  ISETP.NE.AND P2, PT, R73, RZ, PT ;  /* 0x000000ff4900720c */ /* 0x000fe20003f45270 */
[----:B------:R-:W-:Y:S01]  /*9410*/  UIADD3 UR49, UPT, UPT, UR49, 0x4, URZ ;  /* 0x0000000431317890 */ /* 0x000fe2000fffe0ff */
[----:B------:R-:W-:Y:S01]  /*9420*/  ISETP.NE.AND P0, PT, R76, 0x2, PT ;  /* 0x000000024c00780c */ /* 0x000fe20003f05270 */
[----:B------:R-:W-:Y:S01]  /*9430*/  IMAD.IADD R20, R29, 0x1, R58 ;  /* 0x000000011d147824 */ /* 0x000fe200078e023a */
[----:B------:R-:W-:Y:S01]  /*9440*/  ISETP.NE.AND P1, PT, R0, 0x4, PT ;  /* 0x000000040000780c */ /* 0x000fe20003f25270 */
[----:B------:R-:W-:Y:S01]  /*9450*/  IMAD.IADD R21, R31, 0x1, R60 ;  /* 0x000000011f157824 */ /* 0x000fe200078e023c */
[----:B-1----:R-:W-:Y:S02]  /*9460*/  SEL R2, RZ, 0x1, P0 ;  /* 0x00000001ff027807 */ /* 0x002fe40000000000 */
[----:B------:R-:W-:Y:S02]  /*9470*/  SEL R3, RZ, 0x1, P1 ;  /* 0x00000001ff037807 */ /* 0x000fe40000800000 */
[----:B------:R-:W-:Y:S02]  /*9480*/  LOP3.LUT R69, R69, R2, RZ, 0x3c, !PT ;  /* 0x0000000245457212 */ /* 0x000fe400078e3cff */
[----:B------:R-:W-:Y:S02]  /*9490*/  LOP3.LUT R70, R70, R3, RZ, 0x3c, !PT ;  /* 0x0000000346467212 */ /* 0x000fe400078e3cff */
[----:B------:R-:W-:Y:S02]  /*94a0*/  @P2 R2UR UR36, R68 ;  /* 0x00000000442422ca */ /* 0x000fe400000e0000 */
[----:B------:R-:W-:Y:S02]  /*94b0*/  SEL R76, R76, RZ, P0 ;  /* 0x000000ff4c4c7207 */ /* 0x000fe40000000000 */
[----:B------:R-:W-:Y:S01]  /*94c0*/  SEL R30, R0, RZ, P1 ;  /* 0x000000ff001e7207 */ /* 0x000fe20000800000 */
[----:B------:R-:W-:Y:S10]  /*94d0*/  @P2 BRA `(.L_x_167) ;  /* 0xffffffcc00d42947 */ /* 0x000ff4000383ffff */
[----:B------:R-:W-:-:S09]  /*94e0*/  UISETP.NE.AND UP0, UPT, UR50, URZ, UPT ;  /* 0x000000ff3200728c */ /* 0x000fd2000bf05270 */
[----:B------:R-:W-:Y:S05]  /*94f0*/  BRA.U !UP0, `(.L_x_168) ;  /* 0x0000000108487547 */ /* 0x000fea000b800000 */
[----:B------:R-:W1:Y:S02]  /*9500*/  LDCU.64 UR4, c[0x0][0x890] ;  /* 0x00011200ff0477ac */ /* 0x000e640008000a00 */
[----:B-1----:R-:W-:-:S04]  /*9510*/  UISETP.NE.U32.AND UP0, UPT, UR4, URZ, UPT ;  /* 0x000000ff0400728c */ /* 0x002fc8000bf05070 */
[----:B------:R-:W-:-:S09]  /*9520*/  UISETP.NE.AND.EX UP0, UPT, UR5, URZ, UPT, UP0 ;  /* 0x000000ff0500728c */ /* 0x000fd2000bf05300 */
[----:B------:R-:W-:Y:S05]  /*9530*/  BRA.U UP0, `(.L_x_169) ;  /* 0x00000001000c7547 */ /* 0x000fea000b800000 */
[----:B------:R-:W-:-:S13]  /*9540*/  FSETP.NEU.AND P0, PT, R35, RZ, PT ;  /* 0x000000ff2300720b */ /* 0x000fda0003f0d000 */
[----:B------:R-:W-:Y:S05]  /*9550*/  @!P0 EXIT ;  /* 0x000000000000894d */ /* 0x000fea0003800000 */
[----:B------:R-:W-:Y:S05]  /*9560*/  BRA `(.L_x_168) ;  /* 0x00000000002c7947 */ /* 0x000fea0003800000 */
.L_x_169:
[----:B------:R-:W-:Y:S01]  /*9570*/  ISETP.NE.AND P0, PT, R75, RZ, PT ;  /* 0x000000ff4b00720c */ /* 0x000fe20003f05270 */
[----:B------:R-:W-:-:S12]  /*9580*/  BSSY.RECONVERGENT B0, `(.L_x_168) ;  /* 0x0000009000007945 */ /* 0x000fd80003800200 */
[----:B------:R-:W-:Y:S05]  /*9590*/  @P0 BRA `(.L_x_170) ;  /* 0x0000000000140947 */ /* 0x000fea0003800000 */
[----:B------:R-:W1:Y:S02]  /*95a0*/  LDCU.64 UR4, c[0x0][0x888] ;  /* 0x00011100ff0477ac */ /* 0x000e640008000a00 */
[----:B-1----:R-:W-:-:S04]  /*95b0*/  ISETP.NE.U32.AND P0, PT, RZ, UR4, PT ;  /* 0x00000004ff007c0c */ /* 0x002fc8000bf05070 */
[----:B------:R-:W-:-:S13]  /*95c0*/  ISETP.NE.AND.EX P0, PT, RZ, UR5, PT, P0 ;  /* 0x00000005ff007c0c */ /* 0x000fda000bf05300 */
[----:B------:R-:W-:Y:S05]  /*95d0*/  @!P0 EXIT ;  /* 0x000000000000894d */ /* 0x000fea0003800000 */
[----:B------:R-:W-:Y:S05]  /*95e0*/  BRA `(.L_x_171) ;  /* 0x0000000000087947 */ /* 0x000fea0003800000 */
.L_x_170:
[----:B------:R-:W-:-:S13]  /*95f0*/  FSETP.NEU.AND P0, PT, R35, RZ, PT ;  /* 0x000000ff2300720b */ /* 0x000fda0003f0d000 */
[----:B------:R-:W-:Y:S05]  /*9600*/  @!P0 EXIT ;  /* 0x000000000000894d */ /* 0x000fea0003800000 */
.L_x_171:
[----:B------:R-:W-:Y:S05]  /*9610*/  BSYNC.RECONVERGENT B0 ;  /* 0x0000000000007941 */ /* 0x000fea0003800200 */
.L_x_168:
[----:B------:R-:W-:Y:S01]  /*9620*/  ULEA UR4, UR51, UR48, 0x3 ;  /* 0x0000003033047291 */ /* 0x000fe2000f8e18ff */
[----:B------:R-:W-:-:S04]  /*9630*/  DEPBAR.LE SB0, 0x0 ;  /* 0x000080000000791a */ /* 0x000fc80000000000 */
[----:B------:R-:W-:-:S04]  /*9640*/  UIADD3 UR4, UPT, UPT, UR4, 0x1c0, URZ ;  /* 0x000001c004047890 */ /* 0x000fc8000fffe0ff */
[----:B------:R-:W-:-:S09]  /*9650*/  UPRMT UR4, UR37, 0x654, UR4 ;  /* 0x0000065425047896 */ /* 0x000fd20008000004 */
[----:B------:R-:W-:Y:S01]  /*9660*/  SYNCS.ARRIVE.TRANS64.RED.A1T0 RZ, [UR4], RZ ;  /* 0x000000ffffff79a7 */ /* 0x000fe20008100404 */
[----:B------:R-:W-:Y:S05]  /*9670*/  EXIT ;  /* 0x000000000000794d */ /* 0x000fea0003800000 */
.L_x_25:
[----:B--2---:R2:W4:Y:S02]  /*9680*/  SYNCS.PHASECHK.TRANS64.TRYWAIT P0, [R3+URZ+0x260], R2 ;  /* 0x00026002030075a7 */ /* 0x00452400080011ff */
[----:B----4-:R-:W-:Y:S05]  /*9690*/  @!P0 NANOSLEEP.SYNCS 0x989680 ;  /* 0x009896800000895d */ /* 0x010fea0003900000 */
[----:B------:R-:W4:Y:S02]  /*96a0*/  @!P0 SYNCS.PHASECHK.TRANS64 P0, [R3+URZ+0x260], R2 ;  /* 0x00026002030085a7 */ /* 0x000f2400080010ff */
[----:B----4-:R-:W-:Y:S05]  /*96b0*/  @!P0 BRA `(.L_x_25) ;  /* 0xfffffffc00f08947 */ /* 0x010fea000383ffff */
[----:B------:R-:W-:Y:S05]  /*96c0*/  BRA `(.L_x_172) ;  /* 0xffffff84000c7947 */ /* 0x000fea000383ffff */
.L_x_28:
[----:B-1----:R-:W-:-:S07]  /*96d0*/  MOV R2, UR33 ;  /* 0x0000002100027c02 */ /* 0x002fce0008000f00 */
.L_x_173:
[----:B-1----:R1:W2:Y:S02]  /*96e0*/  SYNCS.PHASECHK.TRANS64.TRYWAIT P0, [R2+URZ+0xd0], R5 ;  /* 0x0000d005020075a7 */ /* 0x0022a400080011ff */
[----:B--2---:R-:W-:Y:S05]  /*96f0*/  @!P0 NANOSLEEP.SYNCS 0x989680 ;  /* 0x009896800000895d */ /* 0x004fea0003900000 */
[----:B------:R-:W2:Y:S02]  /*9700*/  @!P0 SYNCS.PHASECHK.TRANS64 P0, [R2+URZ+0xd0], R5 ;  /* 0x0000d005020085a7 */ /* 0x000ea400080010ff */
[----:B--2---:R-:W-:Y:S05]  /*9710*/  @!P0 BRA `(.L_x_173) ;  /* 0xfffffffc00f08947 */ /* 0x004fea000383ffff */
[----:B------:R-:W-:Y:S05]  /*9720*/  BRA `(.L_x_27) ;  /* 0xffffff8400707947 */ /* 0x000fea000383ffff */
.L_x_35:
[----:B-1----:R-:W-:-:S07]  /*9730*/  MOV R2, UR17 ;  /* 0x0000001100027c02 */ /* 0x002fce0008000f00 */
.L_x_174:
[----:B-1----:R1:W2:Y:S02]  /*9740*/  SYNCS.PHASECHK.TRANS64.TRYWAIT P0, [R2+URZ+0xd0], R5 ;  /* 0x0000d005020075a7 */ /* 0x0022a400080011ff */
[----:B--2---:R-:W-:Y:S05]  /*9750*/  @!P0 NANOSLEEP.SYNCS 0x989680 ;  /* 0x009896800000895d */ /* 0x004fea0003900000 */
[----:B------:R-:W2:Y:S02]  /*9760*/  @!P0 SYNCS.PHASECHK.TRANS64 P0, [R2+URZ+0xd0], R5 ;  /* 0x0000d005020085a7 */ /* 0x000ea400080010ff */
[----:B--2---:R-:W-:Y:S05]  /*9770*/  @!P0 BRA `(.L_x_174) ;  /* 0xfffffffc00f08947 */ /* 0x004fea000383ffff */
[----:B------:R-:W-:Y:S05]  /*9780*/  BRA `(.L_x_34) ;  /* 0xffffff8800287947 */ /* 0x000fea000383ffff */
.L_x_40:
[----:B-1----:R1:W2:Y:S02]  /*9790*/  SYNCS.PHASECHK.TRANS64.TRYWAIT P0, [R2+URZ+0x1f0], R3 ;  /* 0x0001f003020075a7 */ /* 0x0022a400080011ff */
[----:B--2---:R-:W-:Y:S05]  /*97a0*/  @!P0 NANOSLEEP.SYNCS 0x989680 ;  /* 0x009896800000895d */ /* 0x004fea0003900000 */
[----:B------:R-:W2:Y:S02]  /*97b0*/  @!P0 SYNCS.PHASECHK.TRANS64 P0, [R2+URZ+0x1f0], R3 ;  /* 0x0001f003020085a7 */ /* 0x000ea400080010ff */
[----:B--2---:R-:W-:Y:S05]  /*97c0*/  @!P0 BRA `(.L_x_40) ;  /* 0xfffffffc00f08947 */ /* 0x004fea000383ffff */
[----:B------:R-:W-:Y:S05]  /*97d0*/  BRA `(.L_x_175) ;  /* 0xffffff8800c87947 */ /* 0x000fea000383ffff */
.L_x_44:
[----:B---3--:R-:W-:-:S07]  /*97e0*/  MOV R0, UR4 ;  /* 0x0000000400007c02 */ /* 0x008fce0008000f00 */
.L_x_176:
[----:B-1----:R1:W2:Y:S02]  /*97f0*/  SYNCS.PHASECHK.TRANS64.TRYWAIT P0, [R0+URZ], R3 ;  /* 0x00000003000075a7 */ /* 0x0022a400080011ff */
[----:B--2---:R-:W-:Y:S05]  /*9800*/  @!P0 NANOSLEEP.SYNCS 0x989680 ;  /* 0x009896800000895d */ /* 0x004fea0003900000 */
[----:B------:R-:W2:Y:S02]  /*9810*/  @!P0 SYNCS.PHASECHK.TRANS64 P0, [R0+URZ], R3 ;  /* 0x00000003000085a7 */ /* 0x000ea400080010ff */
[----:B--2---:R-:W-:Y:S05]  /*9820*/  @!P0 BRA `(.L_x_176) ;  /* 0xfffffffc00f08947 */ /* 0x004fea000383ffff */
[----:B------:R-:W-:Y:S05]  /*9830*/  BRA `(.L_x_177) ;  /* 0xffffff9000387947 */ /* 0x000fea000383ffff */
.L_x_45:
[----:B---3--:R-:W-:-:S07]  /*9840*/  MOV R0, UR4 ;  /* 0x0000000400007c02 */ /* 0x008fce0008000f00 */
.L_x_178:
[----:B-1----:R1:W2:Y:S02]  /*9850*/  SYNCS.PHASECHK.TRANS64.TRYWAIT P0, [R0+URZ], R3 ;  /* 0x00000003000075a7 */ /* 0x0022a400080011ff */
[----:B--2---:R-:W-:Y:S05]  /*9860*/  @!P0 NANOSLEEP.SYNCS 0x989680 ;  /* 0x009896800000895d */ /* 0x004fea0003900000 */
[----:B------:R-:W2:Y:S02]  /*9870*/  @!P0 SYNCS.PHASECHK.TRANS64 P0, [R0+URZ], R3 ;  /* 0x00000003000085a7 */ /* 0x000ea400080010ff */
[----:B--2---:R-:W-:Y:S05]  /*9880*/  @!P0 BRA `(.L_x_178) ;  /* 0xfffffffc00f08947 */ /* 0x004fea000383ffff */
[----:B------:R-:W-:Y:S05]  /*9890*/  BRA `(.L_x_179) ;  /* 0xffffff9000447947 */ /* 0x000fea000383ffff */
.L_x_46:
[----:B---3--:R-:W-:-:S07]  /*98a0*/  MOV R0, UR4 ;  /* 0x0000000400007c02 */ /* 0x008fce0008000f00 */
.L_x_180:
[----:B-1----:R1:W2:Y:S02]  /*98b0*/  SYNCS.PHASECHK.TRANS64.TRYWAIT P0, [R0+URZ], R3 ;  /* 0x00000003000075a7 */ /* 0x0022a400080011ff */
[----:B--2---:R-:W-:Y:S05]  /*98c0*/  @!P0 NANOSLEEP.SYNCS 0x989680 ;  /* 0x009896800000895d */ /* 0x004fea0003900000 */
[----:B------:R-:W2:Y:S02]  /*98d0*/  @!P0 SYNCS.PHASECHK.TRANS64 P0, [R0+URZ], R3 ;  /* 0x00000003000085a7 */ /* 0x000ea400080010ff */
[----:B--2---:R-:W-:Y:S05]  /*98e0*/  @!P0 BRA `(.L_x_180) ;  /* 0xfffffffc00f08947 */ /* 0x004fea000383ffff */
[----:B------:R-:W-:Y:S05]  /*98f0*/  BRA `(.L_x_181) ;  /* 0xffffff9000507947 */ /* 0x000fea000383ffff */
.L_x_47:
[----:B---3--:R-:W-:-:S07]  /*9900*/  MOV R0, UR4 ;  /* 0x0000000400007c02 */ /* 0x008fce0008000f00 */
.L_x_182:
[----:B-1----:R1:W2:Y:S02]  /*9910*/  SYNCS.PHASECHK.TRANS64.TRYWAIT P0, [R0+URZ], R3 ;  /* 0x00000003000075a7 */ /* 0x0022a400080011ff */
[----:B--2---:R-:W-:Y:S05]  /*9920*/  @!P0 NANOSLEEP.SYNCS 0x989680 ;  /* 0x009896800000895d */ /* 0x004fea0003900000 */
[----:B------:R-:W2:Y:S02]  /*9930*/  @!P0 SYNCS.PHASECHK.TRANS64 P0, [R0+URZ], R3 ;  /* 0x00000003000085a7 */ /* 0x000ea400080010ff */
[----:B--2---:R-:W-:Y:S05]  /*9940*/  @!P0 BRA `(.L_x_182) ;  /* 0xfffffffc00f08947 */ /* 0x004fea000383ffff */
[----:B------:R-:W-:Y:S05]  /*9950*/  BRA `(.L_x_183) ;  /* 0xffffff90005c7947 */ /* 0x000fea000383ffff */
.L_x_48:
[----:B---3--:R-:W-:-:S07]  /*9960*/  MOV R0, UR4 ;  /* 0x0000000400007c02 */ /* 0x008fce0008000f00 */
.L_x_184:
[----:B-1----:R1:W2:Y:S02]  /*9970*/  SYNCS.PHASECHK.TRANS64.TRYWAIT P0, [R0+URZ], R3 ;  /* 0x00000003000075a7 */ /* 0x0022a400080011ff */
[----:B--2---:R-:W-:Y:S05]  /*9980*/  @!P0 NANOSLEEP.SYNCS 0x989680 ;  /* 0x009896800000895d */ /* 0x004fea0003900000 */
[----:B------:R-:W2:Y:S02]  /*9990*/  @!P0 SYNCS.PHASECHK.TRANS64 P0, [R0+URZ], R3 ;  /* 0x00000003000085a7 */ /* 0x000ea400080010ff */
[----:B--2---:R-:W-:Y:S05]  /*99a0*/  @!P0 BRA `(.L_x_184) ;  /* 0xfffffffc00f08947 */ /* 0x004fea000383ffff */
[----:B------:R-:W-:Y:S05]  /*99b0*/  BRA `(.L_x_185) ;  /* 0xffffff9000687947 */ /* 0x000fea000383ffff */
.L_x_49:
[----:B---3--:R-:W-:-:S07]  /*99c0*/  MOV R0, UR4 ;  /* 0x0000000400007c02 */ /* 0x008fce0008000f00 */
.L_x_186:
[----:B-1----:R1:W2:Y:S02]  /*99d0*/  SYNCS.PHASECHK.TRANS64.TRYWAIT P0, [R0+URZ], R3 ;  /* 0x00000003000075a7 */ /* 0x0022a400080011ff */
[----:B--2---:R-:W-:Y:S05]  /*99e0*/  @!P0 NANOSLEEP.SYNCS 0x989680 ;  /* 0x009896800000895d */ /* 0x004fea0003900000 */
[----:B------:R-:W2:Y:S02]  /*99f0*/  @!P0 SYNCS.PHASECHK.TRANS64 P0, [R0+URZ], R3 ;  /* 0x00000003000085a7 */ /* 0x000ea400080010ff */
[----:B--2---:R-:W-:Y:S05]  /*9a00*/  @!P0 BRA `(.L_x_186) ;  /* 0xfffffffc00f08947 */ /* 0x004fea000383ffff */
[----:B------:R-:W-:Y:S05]  /*9a10*/  BRA `(.L_x_187) ;  /* 0xffffff9000747947 */ /* 0x000fea000383ffff */
.L_x_50:
[----:B---3--:R-:W-:-:S07]  /*9a20*/  MOV R0, UR4 ;  /* 0x0000000400007c02 */ /* 0x008fce0008000f00 */
.L_x_188:
[----:B-1----:R1:W2:Y:S02]  /*9a30*/  SYNCS.PHASECHK.TRANS64.TRYWAIT P0, [R0+URZ], R3 ;  /* 0x00000003000075a7 */ /* 0x0022a400080011ff */
[----:B--2---:R-:W-:Y:S05]  /*9a40*/  @!P0 NANOSLEEP.SYNCS 0x989680 ;  /* 0x009896800000895d */ /* 0x004fea0003900000 */
[----:B------:R-:W2:Y:S02]  /*9a50*/  @!P0 SYNCS.PHASECHK.TRANS64 P0, [R0+URZ], R3 ;  /* 0x00000003000085a7 */ /* 0x000ea400080010ff */
[----:B--2---:R-:W-:Y:S05]  /*9a60*/  @!P0 BRA `(.L_x_188) ;  /* 0xfffffffc00f08947 */ /* 0x004fea000383ffff */
[----:B------:R-:W-:Y:S05]  /*9a70*/  BRA `(.L_x_189) ;  /* 0xffffff9000807947 */ /* 0x000fea000383ffff */
.L_x_51:
[----:B---3--:R-:W-:-:S07]  /*9a80*/  MOV R0, UR4 ;  /* 0x0000000400007c02 */ /* 0x008fce0008000f00 */
.L_x_190:
[----:B-1----:R1:W2:Y:S02]  /*9a90*/  SYNCS.PHASECHK.TRANS64.TRYWAIT P0, [R0+URZ], R3 ;  /* 0x00000003000075a7 */ /* 0x0022a400080011ff */
[----:B--2---:R-:W-:Y:S05]  /*9aa0*/  @!P0 NANOSLEEP.SYNCS 0x989680 ;  /* 0x009896800000895d */ /* 0x004fea0003900000 */
[----:B------:R-:W2:Y:S02]  /*9ab0*/  @!P0 SYNCS.PHASECHK.TRANS64 P0, [R0+URZ], R3 ;  /* 0x00000003000085a7 */ /* 0x000ea400080010ff */
[----:B--2---:R-:W-:Y:S05]  /*9ac0*/  @!P0 BRA `(.L_x_190) ;  /* 0xfffffffc00f08947 */ /* 0x004fea000383ffff */
[----:B------:R-:W-:Y:S05]  /*9ad0*/  BRA `(.L_x_191) ;  /* 0xffffff90008c7947 */ /* 0x000fea000383ffff */
.L_x_52:
[----:B---3--:R-:W-:-:S07]  /*9ae0*/  MOV R0, UR4 ;  /* 0x0000000400007c02 */ /* 0x008fce0008000f00 */
.L_x_192:
[----:B-1----:R1:W2:Y:S02]  /*9af0*/  SYNCS.PHASECHK.TRANS64.TRYWAIT P0, [R0+URZ], R3 ;  /* 0x00000003000075a7 */ /* 0x0022a400080011ff */
[----:B--2---:R-:W-:Y:S05]  /*9b00*/  @!P0 NANOSLEEP.SYNCS 0x989680 ;  /* 0x009896800000895d */ /* 0x004fea0003900000 */
[----:B------:R-:W2:Y:S02]  /*9b10*/  @!P0 SYNCS.PHASECHK.TRANS64 P0, [R0+URZ], R3 ;  /* 0x00000003000085a7 */ /* 0x000ea400080010ff */
[----:B--2---:R-:W-:Y:S05]  /*9b20*/  @!P0 BRA `(.L_x_192) ;  /* 0xfffffffc00f08947 */ /* 0x004fea000383ffff */
[----:B------:R-:W-:Y:S05]  /*9b30*/  BRA `(.L_x_193) ;  /* 0xffffff9000987947 */ /* 0x000fea000383ffff */
.L_x_53:
[----:B---3--:R-:W-:-:S07]  /*9b40*/  MOV R0, UR4 ;  /* 0x0000000400007c02 */ /* 0x008fce0008000f00 */
.L_x_194:
[----:B-1----:R1:W2:Y:S02]  /*9b50*/  SYNCS.PHASECHK.TRANS64.TRYWAIT P0, [R0+URZ], R3 ;  /* 0x00000003000075a7 */ /* 0x0022a400080011ff */
[----:B--2---:R-:W-:Y:S05]  /*9b60*/  @!P0 NANOSLEEP.SYNCS 0x989680 ;  /* 0x009896800000895d */ /* 0x004fea0003900000 */
[----:B------:R-:W2:Y:S02]  /*9b70*/  @!P0 SYNCS.PHASECHK.TRANS64 P0, [R0+URZ], R3 ;  /* 0x00000003000085a7 */ /* 0x000ea400080010ff */
[----:B--2---:R-:W-:Y:S05]  /*9b80*/  @!P0 BRA `(.L_x_194) ;  /* 0xfffffffc00f08947 */ /* 0x004fea000383ffff */
[----:B------:R-:W-:Y:S05]  /*9b90*/  BRA `(.L_x_195) ;  /* 0xffffff9000a47947 */ /* 0x000fea000383ffff */
.L_x_54:
[----:B---3--:R-:W-:-:S07]  /*9ba0*/  MOV R0, UR4 ;  /* 0x0000000400007c02 */ /* 0x008fce0008000f00 */
.L_x_196:
[----:B-1----:R1:W2:Y:S02]  /*9bb0*/  SYNCS.PHASECHK.TRANS64.TRYWAIT P0, [R0+URZ], R3 ;  /* 0x00000003000075a7 */ /* 0x0022a400080011ff */
[----:B--2---:R-:W-:Y:S05]  /*9bc0*/  @!P0 NANOSLEEP.SYNCS 0x989680 ;  /* 0x009896800000895d */ /* 0x004fea0003900000 */
[----:B------:R-:W2:Y:S02]  /*9bd0*/  @!P0 SYNCS.PHASECHK.TRANS64 P0, [R0+URZ], R3 ;  /* 0x00000003000085a7 */ /* 0x000ea400080010ff */
[----:B--2---:R-:W-:Y:S05]  /*9be0*/  @!P0 BRA `(.L_x_196) ;  /* 0xfffffffc00f08947 */ /* 0x004fea000383ffff */
[----:B------:R-:W-:Y:S05]  /*9bf0*/  BRA `(.L_x_197) ;  /* 0xffffff9000b07947 */ /* 0x000fea000383ffff */
.L_x_55:
[----:B---3--:R-:W-:-:S07]  /*9c00*/  MOV R0, UR4 ;  /* 0x0000000400007c02 */ /* 0x008fce0008000f00 */
.L_x_198:
[----:B-1----:R1:W2:Y:S02]  /*9c10*/  SYNCS.PHASECHK.TRANS64.TRYWAIT P0, [R0+URZ], R3 ;  /* 0x00000003000075a7 */ /* 0x0022a400080011ff */
[----:B--2---:R-:W-:Y:S05]  /*9c20*/  @!P0 NANOSLEEP.SYNCS 0x989680 ;  /* 0x009896800000895d */ /* 0x004fea0003900000 */
[----:B------:R-:W2:Y:S02]  /*9c30*/  @!P0 SYNCS.PHASECHK.TRANS64 P0, [R0+URZ], R3 ;  /* 0x00000003000085a7 */ /* 0x000ea400080010ff */
[----:B--2---:R-:W-:Y:S05]  /*9c40*/  @!P0 BRA `(.L_x_198) ;  /* 0xfffffffc00f08947 */ /* 0x004fea000383ffff */
[----:B------:R-:W-:Y:S05]  /*9c50*/  BRA `(.L_x_199) ;  /* 0xffffff9000bc7947 */ /* 0x000fea000383ffff */
.L_x_56:
[----:B---3--:R-:W-:-:S07]  /*9c60*/  MOV R0, UR4 ;  /* 0x0000000400007c02 */ /* 0x008fce0008000f00 */
.L_x_200:
[----:B-1----:R1:W2:Y:S02]  /*9c70*/  SYNCS.PHASECHK.TRANS64.TRYWAIT P0, [R0+URZ], R3 ;  /* 0x00000003000075a7 */ /* 0x0022a400080011ff */
[----:B--2---:R-:W-:Y:S05]  /*9c80*/  @!P0 NANOSLEEP.SYNCS 0x989680 ;  /* 0x009896800000895d */ /* 0x004fea0003900000 */
[----:B------:R-:W2:Y:S02]  /*9c90*/  @!P0 SYNCS.PHASECHK.TRANS64 P0, [R0+URZ], R3 ;  /* 0x00000003000085a7 */ /* 0x000ea400080010ff */
[----:B--2---:R-:W-:Y:S05]  /*9ca0*/  @!P0 BRA `(.L_x_200) ;  /* 0xfffffffc00f08947 */ /* 0x004fea000383ffff */
[----:B------:R-:W-:Y:S05]  /*9cb0*/  BRA `(.L_x_201) ;  /* 0xffffff9000c87947 */ /* 0x000fea000383ffff */
.L_x_57:
[----:B---3--:R-:W-:-:S07]  /*9cc0*/  MOV R0, UR4 ;  /* 0x0000000400007c02 */ /* 0x008fce0008000f00 */
.L_x_202:
[----:B-1----:R1:W2:Y:S02]  /*9cd0*/  SYNCS.PHASECHK.TRANS64.TRYWAIT P0, [R0+URZ], R3 ;  /* 0x00000003000075a7 */ /* 0x0022a400080011ff */
[----:B--2---:R-:W-:Y:S05]  /*9ce0*/  @!P0 NANOSLEEP.SYNCS 0x989680 ;  /* 0x009896800000895d */ /* 0x004fea0003900000 */
[----:B------:R-:W2:Y:S02]  /*9cf0*/  @!P0 SYNCS.PHASECHK.TRANS64 P0, [R0+URZ], R3 ;  /* 0x00000003000085a7 */ /* 0x000ea400080010ff */
[----:B--2---:R-:W-:Y:S05]  /*9d00*/  @!P0 BRA `(.L_x_202) ;  /* 0xfffffffc00f08947 */ /* 0x004fea000383ffff */
[----:B------:R-:W-:Y:S05]  /*9d10*/  BRA `(.L_x_203) ;  /* 0xffffff9000d47947 */ /* 0x000fea000383ffff */
.L_x_58:
[----:B---3--:R-:W-:-:S07]  /*9d20*/  MOV R0, UR4 ;  /* 0x0000000400007c02 */ /* 0x008fce0008000f00 */
.L_x_204:
[----:B-1----:R1:W2:Y:S02]  /*9d30*/  SYNCS.PHASECHK.TRANS64.TRYWAIT P0, [R0+URZ], R3 ;  /* 0x00000003000075a7 */ /* 0x0022a400080011ff */
[----:B--2---:R-:W-:Y:S05]  /*9d40*/  @!P0 NANOSLEEP.SYNCS 0x989680 ;  /* 0x009896800000895d */ /* 0x004fea0003900000 */
[----:B------:R-:W2:Y:S02]  /*9d50*/  @!P0 SYNCS.PHASECHK.TRANS64 P0, [R0+URZ], R3 ;  /* 0x00000003000085a7 */ /* 0x000ea400080010ff */
[----:B--2---:R-:W-:Y:S05]  /*9d60*/  @!P0 BRA `(.L_x_204) ;  /* 0xfffffffc00f08947 */ /* 0x004fea000383ffff */
[----:B------:R-:W-:Y:S05]  /*9d70*/  BRA `(.L_x_205) ;  /* 0xffffff9000e07947 */ /* 0x000fea000383ffff */
.L_x_59:
[----:B---3--:R-:W-:-:S07]  /*9d80*/  MOV R0, UR4 ;  /* 0x0000000400007c02 */ /* 0x008fce0008000f00 */
.L_x_206:
[----:B-1----:R1:W2:Y:S02]  /*9d90*/  SYNCS.PHASECHK.TRANS64.TRYWAIT P0, [R0+URZ], R3 ;  /* 0x00000003000075a7 */ /* 0x0022a400080011ff */
[----:B--2---:R-:W-:Y:S05]  /*9da0*/  @!P0 NANOSLEEP.SYNCS 0x989680 ;  /* 0x009896800000895d */ /* 0x004fea0003900000 */
[----:B------:R-:W2:Y:S02]  /*9db0*/  @!P0 SYNCS.PHASECHK.TRANS64 P0, [R0+URZ], R3 ;  /* 0x00000003000085a7 */ /* 0x000ea400080010ff */
[----:B--2---:R-:W-:Y:S05]  /*9dc0*/  @!P0 BRA `(.L_x_206) ;  /* 0xfffffffc00f08947 */ /* 0x004fea000383ffff */
[----:B------:R-:W-:Y:S05]  /*9dd0*/  BRA `(.L_x_207) ;  /* 0xffffff9000ec7947 */ /* 0x000fea000383ffff */
.L_x_60:
[----:B---3--:R-:W-:-:S07]  /*9de0*/  MOV R0, UR4 ;  /* 0x0000000400007c02 */ /* 0x008fce0008000f00 */
.L_x_208:
[----:B-1----:R1:W2:Y:S02]  /*9df0*/  SYNCS.PHASECHK.TRANS64.TRYWAIT P0, [R0+URZ], R3 ;  /* 0x00000003000075a7 */ /* 0x0022a400080011ff */
[----:B--2---:R-:W-:Y:S05]  /*9e00*/  @!P0 NANOSLEEP.SYNCS 0x989680 ;  /* 0x009896800000895d */ /* 0x004fea0003900000 */
[----:B------:R-:W2:Y:S02]  /*9e10*/  @!P0 SYNCS.PHASECHK.TRANS64 P0, [R0+URZ], R3 ;  /* 0x00000003000085a7 */ /* 0x000ea400080010ff */
[----:B--2---:R-:W-:Y:S05]  /*9e20*/  @!P0 BRA `(.L_x_208) ;  /* 0xfffffffc00f08947 */ /* 0x004fea000383ffff */
[----:B------:R-:W-:Y:S05]  /*9e30*/  BRA `(.L_x_209) ;  /* 0xffffff9000f87947 */ /* 0x000fea000383ffff */
.L_x_61:
[----:B---3--:R-:W-:-:S07]  /*9e40*/  MOV R0, UR4 ;  /* 0x0000000400007c02 */ /* 0x008fce0008000f00 */
.L_x_210:
[----:B-1----:R1:W2:Y:S02]  /*9e50*/  SYNCS.PHASECHK.TRANS64.TRYWAIT P0, [R0+URZ], R3 ;  /* 0x00000003000075a7 */ /* 0x0022a400080011ff */
[----:B--2---:R-:W-:Y:S05]  /*9e60*/  @!P0 NANOSLEEP.SYNCS 0x989680 ;  /* 0x009896800000895d */ /* 0x004fea0003900000 */
[----:B------:R-:W2:Y:S02]  /*9e70*/  @!P0 SYNCS.PHASECHK.TRANS64 P0, [R0+URZ], R3 ;  /* 0x00000003000085a7 */ /* 0x000ea400080010ff */
[----:B--2---:R-:W-:Y:S05]  /*9e80*/  @!P0 BRA `(.L_x_210) ;  /* 0xfffffffc00f08947 */ /* 0x004fea000383ffff */
[----:B------:R-:W-:Y:S05]  /*9e90*/  BRA `(.L_x_211) ;  /* 0xffffff9400047947 */ /* 0x000fea000383ffff */
.L_x_62:
[----:B---3--:R-:W-:-:S07]  /*9ea0*/  MOV R0, UR4 ;  /* 0x0000000400007c02 */ /* 0x008fce0008000f00 */
.L_x_212:
[----:B-1----:R1:W2:Y:S02]  /*9eb0*/  SYNCS.PHASECHK.TRANS64.TRYWAIT P0, [R0+URZ], R3 ;  /* 0x00000003000075a7 */ /* 0x0022a400080011ff */
[----:B--2---:R-:W-:Y:S05]  /*9ec0*/  @!P0 NANOSLEEP.SYNCS 0x989680 ;  /* 0x009896800000895d */ /* 0x004fea0003900000 */
[----:B------:R-:W2:Y:S02]  /*9ed0*/  @!P0 SYNCS.PHASECHK.TRANS64 P0, [R0+URZ], R3 ;  /* 0x00000003000085a7 */ /* 0x000ea400080010ff */
[----:B--2---:R-:W-:Y:S05]  /*9ee0*/  @!P0 BRA `(.L_x_212) ;  /* 0xfffffffc00f08947 */ /* 0x004fea000383ffff */
[----:B------:R-:W-:Y:S05]  /*9ef0*/  BRA `(.L_x_213) ;  /* 0xffffff9400107947 */ /* 0x000fea000383ffff */
.L_x_63:
[----:B---3--:R-:W-:-:S07]  /*9f00*/  MOV R0, UR4 ;  /* 0x0000000400007c02 */ /* 0x008fce0008000f00 */
.L_x_214:
[----:B-1----:R1:W2:Y:S02]  /*9f10*/  SYNCS.PHASECHK.TRANS64.TRYWAIT P0, [R0+URZ], R3 ;  /* 0x00000003000075a7 */ /* 0x0022a400080011ff */
[----:B--2---:R-:W-:Y:S05]  /*9f20*/  @!P0 NANOSLEEP.SYNCS 0x989680 ;  /* 0x009896800000895d */ /* 0x004fea0003900000 */
[----:B------:R-:W2:Y:S02]  /*9f30*/  @!P0 SYNCS.PHASECHK.TRANS64 P0, [R0+URZ], R3 ;  /* 0x00000003000085a7 */ /* 0x000ea400080010ff */
[----:B--2---:R-:W-:Y:S05]  /*9f40*/  @!P0 BRA `(.L_x_214) ;  /* 0xfffffffc00f08947 */ /* 0x004fea000383ffff */
[----:B------:R-:W-:Y:S05]  /*9f50*/  BRA `(.L_x_215) ;  /* 0xffffff94001c7947 */ /* 0x000fea000383ffff */
.L_x_64:
[----:B---3--:R-:W-:-:S07]  /*9f60*/  MOV R0, UR4 ;  /* 0x0000000400007c02 */ /* 0x008fce0008000f00 */
.L_x_216:
[----:B-1----:R1:W2:Y:S02]  /*9f70*/  SYNCS.PHASECHK.TRANS64.TRYWAIT P0, [R0+URZ], R3 ;  /* 0x00000003000075a7 */ /* 0x0022a400080011ff */
[----:B--2---:R-:W-:Y:S05]  /*9f80*/  @!P0 NANOSLEEP.SYNCS 0x989680 ;  /* 0x009896800000895d */ /* 0x004fea0003900000 */
[----:B------:R-:W2:Y:S02]  /*9f90*/  @!P0 SYNCS.PHASECHK.TRANS64 P0, [R0+URZ], R3 ;  /* 0x00000003000085a7 */ /* 0x000ea400080010ff */
[----:B--2---:R-:W-:Y:S05]  /*9fa0*/  @!P0 BRA `(.L_x_216) ;  /* 0xfffffffc00f08947 */ /* 0x004fea000383ffff */
[----:B------:R-:W-:Y:S05]  /*9fb0*/  BRA `(.L_x_217) ;  /* 0xffffff9400287947 */ /* 0x000fea000383ffff */
.L_x_65:
[----:B---3--:R-:W-:-:S07]  /*9fc0*/  MOV R0, UR4 ;  /* 0x0000000400007c02 */ /* 0x008fce0008000f00 */
.L_x_218:
[----:B-1----:R1:W2:Y:S02]  /*9fd0*/  SYNCS.PHASECHK.TRANS64.TRYWAIT P0, [R0+URZ], R3 ;  /* 0x00000003000075a7 */ /* 0x0022a400080011ff */
[----:B--2---:R-:W-:Y:S05]  /*9fe0*/  @!P0 NANOSLEEP.SYNCS 0x989680 ;  /* 0x009896800000895d */ /* 0x004fea0003900000 */
[----:B------:R-:W2:Y:S02]  /*9ff0*/  @!P0 SYNCS.PHASECHK.TRANS64 P0, [R0+URZ], R3 ;  /* 0x00000003000085a7 */ /* 0x000ea400080010ff */
[----:B--2---:R-:W-:Y:S05]  /*a000*/  @!P0 BRA `(.L_x_218) ;  /* 0xfffffffc00f08947 */ /* 0x004fea000383ffff */
[----:B------:R-:W-:Y:S05]  /*a010*/  BRA `(.L_x_219) ;  /* 0xffffff9400347947 */ /* 0x000fea000383ffff */
.L_x_66:
[----:B---3--:R-:W-:-:S07]  /*a020*/  MOV R0, UR4 ;  /* 0x0000000400007c02 */ /* 0x008fce0008000f00 */
.L_x_220:
[----:B-1----:R1:W2:Y:S02]  /*a030*/  SYNCS.PHASECHK.TRANS64.TRYWAIT P0, [R0+URZ], R3 ;  /* 0x00000003000075a7 */ /* 0x0022a400080011ff */
[----:B--2---:R-:W-:Y:S05]  /*a040*/  @!P0 NANOSLEEP.SYNCS 0x989680 ;  /* 0x009896800000895d */ /* 0x004fea0003900000 */
[----:B------:R-:W2:Y:S02]  /*a050*/  @!P0 SYNCS.PHASECHK.TRANS64 P0, [R0+URZ], R3 ;  /* 0x00000003000085a7 */ /* 0x000ea400080010ff */
[----:B--2---:R-:W-:Y:S05]  /*a060*/  @!P0 BRA `(.L_x_220) ;  /* 0xfffffffc00f08947 */ /* 0x004fea000383ffff */
[----:B------:R-:W-:Y:S05]  /*a070*/  BRA `(.L_x_221) ;  /* 0xffffff9400407947 */ /* 0x000fea000383ffff */
.L_x_67:
[----:B---3--:R-:W-:-:S07]  /*a080*/  MOV R0, UR4 ;  /* 0x0000000400007c02 */ /* 0x008fce0008000f00 */
.L_x_222:
[----:B-1----:R1:W2:Y:S02]  /*a090*/  SYNCS.PHASECHK.TRANS64.TRYWAIT P0, [R0+URZ], R3 ;  /* 0x00000003000075a7 */ /* 0x0022a400080011ff */
[----:B--2---:R-:W-:Y:S05]  /*a0a0*/  @!P0 NANOSLEEP.SYNCS 0x989680 ;  /* 0x009896800000895d */ /* 0x004fea0003900000 */
[----:B------:R-:W2:Y:S02]  /*a0b0*/  @!P0 SYNCS.PHASECHK.TRANS64 P0, [R0+URZ], R3 ;  /* 0x00000003000085a7 */ /* 0x000ea400080010ff */
[----:B--2---:R-:W-:Y:S05]  /*a0c0*/  @!P0 BRA `(.L_x_222) ;  /* 0xfffffffc00f08947 */ /* 0x004fea000383ffff */
[----:B------:R-:W-:Y:S05]  /*a0d0*/  BRA `(.L_x_223) ;  /* 0xffffff94004c7947 */ /* 0x000fea000383ffff */
.L_x_68:
[----:B---3--:R-:W-:-:S07]  /*a0e0*/  MOV R0, UR4 ;  /* 0x0000000400007c02 */ /* 0x008fce0008000f00 */
.L_x_224:
[----:B-1----:R1:W2:Y:S02]  /*a0f0*/  SYNCS.PHASECHK.TRANS64.TRYWAIT P0, [R0+URZ], R3 ;  /* 0x00000003000075a7 */ /* 0x0022a400080011ff */
[----:B--2---:R-:W-:Y:S05]  /*a100*/  @!P0 NANOSLEEP.SYNCS 0x989680 ;  /* 0x009896800000895d */ /* 0x004fea0003900000 */
[----:B------:R-:W2:Y:S02]  /*a110*/  @!P0 SYNCS.PHASECHK.TRANS64 P0, [R0+URZ], R3 ;  /* 0x00000003000085a7 */ /* 0x000ea400080010ff */
[----:B--2---:R-:W-:Y:S05]  /*a120*/  @!P0 BRA `(.L_x_224) ;  /* 0xfffffffc00f08947 */ /* 0x004fea000383ffff */
[----:B------:R-:W-:Y:S05]  /*a130*/  BRA `(.L_x_225) ;  /* 0xffffff9400587947 */ /* 0x000fea000383ffff */
.L_x_71:
[----:B-1----:R1:W2:Y:S02]  /*a140*/  SYNCS.PHASECHK.TRANS64.TRYWAIT P0, [R0+URZ+0x250], R5 ;  /* 0x00025005000075a7 */ /* 0x0022a400080011ff */
[----:B--2---:R-:W-:Y:S05]  /*a150*/  @!P0 NANOSLEEP.SYNCS 0x989680 ;  /* 0x009896800000895d */ /* 0x004fea0003900000 */
[----:B------:R-:W2:Y:S02]  /*a160*/  @!P0 SYNCS.PHASECHK.TRANS64 P0, [R0+URZ+0x250], R5 ;  /* 0x00025005000085a7 */ /* 0x000ea400080010ff */
[----:B--2---:R-:W-:Y:S05]  /*a170*/  @!P0 BRA `(.L_x_71) ;  /* 0xfffffffc00f08947 */ /* 0x004fea000383ffff */
[----:B------:R-:W-:Y:S05]  /*a180*/  BRA `(.L_x_226) ;  /* 0xffffff9400b87947 */ /* 0x000fea000383ffff */
.L_x_72:
[----:B------:R-:W-:-:S07]  /*a190*/  MOV R0, UR5 ;  /* 0x0000000500007c02 */ /* 0x000fce0008000f00 */
.L_x_227:
[----:B-1----:R1:W2:Y:S02]  /*a1a0*/  SYNCS.PHASECHK.TRANS64.TRYWAIT P0, [R0+URZ+0x200], R7 ;  /* 0x00020007000075a7 */ /* 0x0022a400080011ff */
[----:B--2---:R-:W-:Y:S05]  /*a1b0*/  @!P0 NANOSLEEP.SYNCS 0x989680 ;  /* 0x009896800000895d */ /* 0x004fea0003900000 */
[----:B------:R-:W2:Y:S02]  /*a1c0*/  @!P0 SYNCS.PHASECHK.TRANS64 P0, [R0+URZ+0x200], R7 ;  /* 0x00020007000085a7 */ /* 0x000ea400080010ff */
[----:B--2---:R-:W-:Y:S05]  /*a1d0*/  @!P0 BRA `(.L_x_227) ;  /* 0xfffffffc00f08947 */ /* 0x004fea000383ffff */
[----:B------:R-:W-:Y:S05]  /*a1e0*/  BRA `(.L_x_228) ;  /* 0xffffff9400c87947 */ /* 0x000fea000383ffff */
.L_x_73:
[----:B-1----:R1:W2:Y:S02]  /*a1f0*/  SYNCS.PHASECHK.TRANS64.TRYWAIT P1, [R0+URZ+0x1f0], R5 ;  /* 0x0001f005000075a7 */ /* 0x0022a400080211ff */
[----:B--2---:R-:W-:Y:S05]  /*a200*/  @!P1 NANOSLEEP.SYNCS 0x989680 ;  /* 0x009896800000995d */ /* 0x004fea0003900000 */
[----:B------:R-:W2:Y:S02]  /*a210*/  @!P1 SYNCS.PHASECHK.TRANS64 P1, [R0+URZ+0x1f0], R5 ;  /* 0x0001f005000095a7 */ /* 0x000ea400080210ff */
[----:B--2---:R-:W-:Y:S05]  /*a220*/  @!P1 BRA `(.L_x_73) ;  /* 0xfffffffc00f09947 */ /* 0x004fea000383ffff */
[----:B------:R-:W-:Y:S05]  /*a230*/  BRA `(.L_x_229) ;  /* 0xffffff9400f87947 */ /* 0x000fea000383ffff */
.L_x_76:
[----:B------:R-:W-:-:S07]  /*a240*/  MOV R0, UR5 ;  /* 0x0000000500007c02 */ /* 0x000fce0008000f00 */
.L_x_230:
[----:B-1----:R1:W2:Y:S02]  /*a250*/  SYNCS.PHASECHK.TRANS64.TRYWAIT P0, [R0+URZ+0x200], R3 ;  /* 0x00020003000075a7 */ /* 0x0022a400080011ff */
[----:B--2---:R-:W-:Y:S05]  /*a260*/  @!P0 NANOSLEEP.SYNCS 0x989680 ;  /* 0x009896800000895d */ /* 0x004fea0003900000 */
[----:B------:R-:W2:Y:S02]  /*a270*/  @!P0 SYNCS.PHASECHK.TRANS64 P0, [R0+URZ+0x200], R3 ;  /* 0x00020003000085a7 */ /* 0x000ea400080010ff */
[----:B--2---:R-:W-:Y:S05]  /*a280*/  @!P0 BRA `(.L_x_230) ;  /* 0xfffffffc00f08947 */ /* 0x004fea000383ffff */
[----:B------:R-:W-:Y:S05]  /*a290*/  BRA `(.L_x_75) ;  /* 0xffffff98004c7947 */ /* 0x000fea000383ffff */
.L_x_85:
[----:B-1----:R-:W-:-:S04]  /*a2a0*/  MOV R4, UR6 ;  /* 0x0000000600047c02 */ /* 0x002fc80008000f00 */
[----:B------:R1:W2:Y:S03]  /*a2b0*/  SYNCS.PHASECHK.TRANS64.TRYWAIT P0, [R4+URZ+0x8], R5 ;  /* 0x00000805040075a7 */ /* 0x0002a600080011ff */
[----:B--2---:R-:W-:Y:S05]  /*a2c0*/  @!P0 NANOSLEEP.SYNCS 0x989680 ;  /* 0x009896800000895d */ /* 0x004fea0003900000 */
[----:B------:R-:W2:Y:S02]  /*a2d0*/  @!P0 SYNCS.PHASECHK.TRANS64 P0, [R4+URZ+0x8], R5 ;  /* 0x00000805040085a7 */ /* 0x000ea400080010ff */
[----:B--2---:R-:W-:Y:S05]  /*a2e0*/  @!P0 BRA `(.L_x_85) ;  /* 0xfffffffc00ec8947 */ /* 0x004fea000383ffff */
[----:B------:R-:W-:Y:S05]  /*a2f0*/  BRA `(.L_x_84) ;  /* 0xffffff9c00007947 */ /* 0x000fea000383ffff */
.L_x_87:
[----:B------:R-:W-:Y:S01]  /*a300*/  BSSY B0, `(.L_x_231) ;  /* 0x0000006000007945 */ /* 0x000fe20003800000 */
[----:B------:R-:W-:-:S07]  /*a310*/  MOV R15, 0xffffffff ;  /* 0xffffffff000f7802 */ /* 0x000fce0000000f00 */
[----:B-1---5:R-:W-:Y:S05]  /*a320*/  WARPSYNC.COLLECTIVE R15, `(.L_x_232) ;  /* 0x000000000f0c7348 */ /* 0x022fea0003c00000 */
[----:B------:R-:W-:Y:S02]  /*a330*/  ELECT P6, UR79, PT ;  /* 0x00000000004f782f */ /* 0x000fe400038c0000 */
[----:B------:R-:W-:Y:S01]  /*a340*/  MOV R14, UR79 ;  /* 0x0000004f000e7c02 */ /* 0x000fe20008000f00 */
[----:B-1---5:R-:W-:Y:S10]  /*a350*/  ENDCOLLECTIVE ;  /* 0x000000000000791b */ /* 0x022ff40003800000 */
.L_x_232:
[----:B------:R-:W-:Y:S05]  /*a360*/  BSYNC B0 ;  /* 0x0000000000007941 */ /* 0x000fea0003800000 */
.L_x_231:
[----:B------:R-:W-:Y:S05]  /*a370*/  BRA `(.L_x_233) ;  /* 0xffffff9c00307947 */ /* 0x000fea000383ffff */
.L_x_89:
[----:B-1----:R-:W-:-:S04]  /*a380*/  MOV R2, UR6 ;  /* 0x0000000600027c02 */ /* 0x002fc80008000f00 */
[----:B------:R1:W2:Y:S03]  /*a390*/  SYNCS.PHASECHK.TRANS64.TRYWAIT P0, [R2+URZ+0x8], R3 ;  /* 0x00000803020075a7 */ /* 0x0002a600080011ff */
[----:B--2---:R-:W-:Y:S05]  /*a3a0*/  @!P0 NANOSLEEP.SYNCS 0x989680 ;  /* 0x009896800000895d */ /* 0x004fea0003900000 */
[----:B------:R-:W2:Y:S02]  /*a3b0*/  @!P0 SYNCS.PHASECHK.TRANS64 P0, [R2+URZ+0x8], R3 ;  /* 0x00000803020085a7 */ /* 0x000ea400080010ff */
[----:B--2---:R-:W-:Y:S05]  /*a3c0*/  @!P0 BRA `(.L_x_89) ;  /* 0xfffffffc00ec8947 */ /* 0x004fea000383ffff */
[----:B------:R-:W-:Y:S05]  /*a3d0*/  BRA `(.L_x_88) ;  /* 0xffffff9c00347947 */ /* 0x000fea000383ffff */
.L_x_90:
[----:B-1----:R1:W2:Y:S02]  /*a3e0*/  SYNCS.PHASECHK.TRANS64.TRYWAIT P0, [R0+URZ+0x1f0], R5 ;  /* 0x0001f005000075a7 */ /* 0x0022a400080011ff */
[----:B--2---:R-:W-:Y:S05]  /*a3f0*/  @!P0 NANOSLEEP.SYNCS 0x989680 ;  /* 0x009896800000895d */ /* 0x004fea0003900000 */
[----:B------:R-:W2:Y:S02]  /*a400*/  @!P0 SYNCS.PHASECHK.TRANS64 P0, [R0+URZ+0x1f0], R5 ;  /* 0x0001f005000085a7 */ /* 0x000ea400080010ff */
[----:B--2---:R-:W-:Y:S05]  /*a410*/  @!P0 BRA `(.L_x_90) ;  /* 0xfffffffc00f08947 */ /* 0x004fea000383ffff */
[----:B------:R-:W-:Y:S05]  /*a420*/  BRA `(.L_x_234) ;  /* 0xffffffa000107947 */ /* 0x000fea000383ffff */
.L_x_92:
[----:B------:R-:W-:-:S07]  /*a430*/  MOV R0, UR10 ;  /* 0x0000000a00007c02 */ /* 0x000fce0008000f00 */
.L_x_235:
[----:B-1----:R1:W2:Y:S02]  /*a440*/  SYNCS.PHASECHK.TRANS64.TRYWAIT P0, [R0+URZ+0x230], R5 ;  /* 0x00023005000075a7 */ /* 0x0022a400080011ff */
[----:B--2---:R-:W-:Y:S05]  /*a450*/  @!P0 NANOSLEEP.SYNCS 0x989680 ;  /* 0x009896800000895d */ /* 0x004fea0003900000 */
[----:B------:R-:W2:Y:S02]  /*a460*/  @!P0 SYNCS.PHASECHK.TRANS64 P0, [R0+URZ+0x230], R5 ;  /* 0x00023005000085a7 */ /* 0x000ea400080010ff */
[----:B--2---:R-:W-:Y:S05]  /*a470*/  @!P0 BRA `(.L_x_235) ;  /* 0xfffffffc00f08947 */ /* 0x004fea000383ffff */
[----:B------:R-:W-:Y:S05]  /*a480*/  BRA `(.L_x_236) ;  /* 0xffffffa0005c7947 */ /* 0x000fea000383ffff */
.L_x_95:
[----:B------:R-:W-:Y:S07]  /*a490*/  MOV R0, UR9 ;  /* 0x0000000900007c02 */ /* 0x000fee0008000f00 */
.L_x_237:
[----:B-1----:R1:W2:Y:S02]  /*a4a0*/  SYNCS.PHASECHK.TRANS64.TRYWAIT P0, [R0+URZ], R5 ;  /* 0x00000005000075a7 */ /* 0x0022a400080011ff */
[----:B--2---:R-:W-:Y:S05]  /*a4b0*/  @!P0 NANOSLEEP.SYNCS 0x989680 ;  /* 0x009896800000895d */ /* 0x004fea0003900000 */
[----:B------:R-:W2:Y:S02]  /*a4c0*/  @!P0 SYNCS.PHASECHK.TRANS64 P0, [R0+URZ], R5 ;  /* 0x00000005000085a7 */ /* 0x000ea400080010ff */
[----:B--2---:R-:W-:Y:S05]  /*a4d0*/  @!P0 BRA `(.L_x_237) ;  /* 0xfffffffc00f08947 */ /* 0x004fea000383ffff */
[----:B------:R-:W-:Y:S05]  /*a4e0*/  BRA `(.L_x_94) ;  /* 0xffffffa000707947 */ /* 0x000fea000383ffff */
.L_x_99:
[----:B-1----:R-:W-:-:S07]  /*a4f0*/  MOV R0, UR7 ;  /* 0x0000000700007c02 */ /* 0x002fce0008000f00 */
.L_x_238:
[----:B-1----:R1:W2:Y:S02]  /*a500*/  SYNCS.PHASECHK.TRANS64.TRYWAIT P0, [R0+URZ], R3 ;  /* 0x00000003000075a7 */ /* 0x0022a400080011ff */
[----:B--2---:R-:W-:Y:S05]  /*a510*/  @!P0 NANOSLEEP.SYNCS 0x989680 ;  /* 0x009896800000895d */ /* 0x004fea0003900000 */
[----:B------:R-:W2:Y:S02]  /*a520*/  @!P0 SYNCS.PHASECHK.TRANS64 P0, [R0+URZ], R3 ;  /* 0x00000003000085a7 */ /* 0x000ea400080010ff */
[----:B--2---:R-:W-:Y:S05]  /*a530*/  @!P0 BRA `(.L_x_238) ;  /* 0xfffffffc00f08947 */ /* 0x004fea000383ffff */
[----:B------:R-:W-:Y:S05]  /*a540*/  BRA `(.L_x_239) ;  /* 0xffffffa4003c7947 */ /* 0x000fea000383ffff */
.L_x_100:
[----:B------:R-:W-:-:S07]  /*a550*/  MOV R0, UR7 ;  /* 0x0000000700007c02 */ /* 0x000fce0008000f00 */
.L_x_240:
[----:B-1----:R1:W2:Y:S02]  /*a560*/  SYNCS.PHASECHK.TRANS64.TRYWAIT P0, [R0+URZ], R3 ;  /* 0x00000003000075a7 */ /* 0x0022a400080011ff */
[----:B--2---:R-:W-:Y:S05]  /*a570*/  @!P0 NANOSLEEP.SYNCS 0x989680 ;  /* 0x009896800000895d */ /* 0x004fea0003900000 */
[----:B------:R-:W2:Y:S02]  /*a580*/  @!P0 SYNCS.PHASECHK.TRANS64 P0, [R0+URZ], R3 ;  /* 0x00000003000085a7 */ /* 0x000ea400080010ff */
[----:B--2---:R-:W-:Y:S05]  /*a590*/  @!P0 BRA `(.L_x_240) ;  /* 0xfffffffc00f08947 */ /* 0x004fea000383ffff */
[----:B------:R-:W-:Y:S05]  /*a5a0*/  BRA `(.L_x_241) ;  /* 0xffffffa400487947 */ /* 0x000fea000383ffff */
.L_x_101:
[----:B------:R-:W-:-:S07]  /*a5b0*/  MOV R0, UR7 ;  /* 0x0000000700007c02 */ /* 0x000fce0008000f00 */
.L_x_242:
[----:B-1----:R1:W2:Y:S02]  /*a5c0*/  SYNCS.PHASECHK.TRANS64.TRYWAIT P0, [R0+URZ], R3 ;  /* 0x00000003000075a7 */ /* 0x0022a400080011ff */
[----:B--2---:R-:W-:Y:S05]  /*a5d0*/  @!P0 NANOSLEEP.SYNCS 0x989680 ;  /* 0x009896800000895d */ /* 0x004fea0003900000 */
[----:B------:R-:W2:Y:S02]  /*a5e0*/  @!P0 SYNCS.PHASECHK.TRANS64 P0, [R0+URZ], R3 ;  /* 0x00000003000085a7 */ /* 0x000ea400080010ff */
[----:B--2---:R-:W-:Y:S05]  /*a5f0*/  @!P0 BRA `(.L_x_242) ;  /* 0xfffffffc00f08947 */ /* 0x004fea000383ffff */
[----:B------:R-:W-:Y:S05]  /*a600*/  BRA `(.L_x_243) ;  /* 0xffffffa400547947 */ /* 0x000fea000383ffff */
.L_x_104:
[----:B------:R-:W-:-:S07]  /*a610*/  MOV R0, UR8 ;  /* 0x0000000800007c02 */ /* 0x000fce0008000f00 */
.L_x_244:
[----:B-1----:R1:W2:Y:S02]  /*a620*/  SYNCS.PHASECHK.TRANS64.TRYWAIT P1, [R0+URZ+0x270], R3 ;  /* 0x00027003000075a7 */ /* 0x0022a400080211ff */
[----:B--2---:R-:W-:Y:S05]  /*a630*/  @!P1 NANOSLEEP.SYNCS 0x989680 ;  /* 0x009896800000995d */ /* 0x004fea0003900000 */
[----:B------:R-:W2:Y:S02]  /*a640*/  @!P1 SYNCS.PHASECHK.TRANS64 P1, [R0+URZ+0x270], R3 ;  /* 0x00027003000095a7 */ /* 0x000ea400080210ff */
[----:B--2---:R-:W-:Y:S05]  /*a650*/  @!P1 BRA `(.L_x_244) ;  /* 0xfffffffc00f09947 */ /* 0x004fea000383ffff */
[----:B------:R-:W-:Y:S05]  /*a660*/  BRA `(.L_x_245) ;  /* 0xffffffa400a07947 */ /* 0x000fea000383ffff */
.L_x_109:
[----:B--2---:R2:W4:Y:S02]  /*a670*/  SYNCS.PHASECHK.TRANS64.TRYWAIT P0, [R0+URZ+0x1f0], R3 ;  /* 0x0001f003000075a7 */ /* 0x00452400080011ff */
[----:B----4-:R-:W-:Y:S05]  /*a680*/  @!P0 NANOSLEEP.SYNCS 0x989680 ;  /* 0x009896800000895d */ /* 0x010fea0003900000 */
[----:B------:R-:W4:Y:S02]  /*a690*/  @!P0 SYNCS.PHASECHK.TRANS64 P0, [R0+URZ+0x1f0], R3 ;  /* 0x0001f003000085a7 */ /* 0x000f2400080010ff */
[----:B----4-:R-:W-:Y:S05]  /*a6a0*/  @!P0 BRA `(.L_x_109) ;  /* 0xfffffffc00f08947 */ /* 0x010fea000383ffff */
[----:B------:R-:W-:Y:S05]  /*a6b0*/  BRA `(.L_x_246) ;  /* 0xffffffa800b47947 */ /* 0x000fea000383ffff */
.L_x_112:
[----:B------:R-:W-:Y:S07]  /*a6c0*/  MOV R0, UR7 ;  /* 0x0000000700007c02 */ /* 0x000fee0008000f00 */
.L_x_247:
[----:B--2---:R2:W4:Y:S02]  /*a6d0*/  SYNCS.PHASECHK.TRANS64.TRYWAIT P0, [R0+URZ+0x1e8], R3 ;  /* 0x0001e803000075a7 */ /* 0x00452400080011ff */
[----:B----4-:R-:W-:Y:S05]  /*a6e0*/  @!P0 NANOSLEEP.SYNCS 0x989680 ;  /* 0x009896800000895d */ /* 0x010fea0003900000 */
[----:B------:R-:W4:Y:S02]  /*a6f0*/  @!P0 SYNCS.PHASECHK.TRANS64 P0, [R0+URZ+0x1e8], R3 ;  /* 0x0001e803000085a7 */ /* 0x000f2400080010ff */
[----:B----4-:R-:W-:Y:S05]  /*a700*/  @!P0 BRA `(.L_x_247) ;  /* 0xfffffffc00f08947 */ /* 0x010fea000383ffff */
[----:B------:R-:W-:Y:S05]  /*a710*/  BRA `(.L_x_111) ;  /* 0xffffffac00947947 */ /* 0x000fea000383ffff */
.L_x_115:
[----:B------:R-:W-:Y:S07]  /*a720*/  MOV R3, UR7 ;  /* 0x0000000700037c02 */ /* 0x000fee0008000f00 */
.L_x_248:
[----:B-1----:R1:W2:Y:S02]  /*a730*/  SYNCS.PHASECHK.TRANS64.TRYWAIT P0, [R3+URZ+0x1c0], R12 ;  /* 0x0001c00c030075a7 */ /* 0x0022a400080011ff */
[----:B--2---:R-:W-:Y:S05]  /*a740*/  @!P0 NANOSLEEP.SYNCS 0x989680 ;  /* 0x009896800000895d */ /* 0x004fea0003900000 */
[----:B------:R-:W2:Y:S02]  /*a750*/  @!P0 SYNCS.PHASECHK.TRANS64 P0, [R3+URZ+0x1c0], R12 ;  /* 0x0001c00c030085a7 */ /* 0x000ea400080010ff */
[----:B--2---:R-:W-:Y:S05]  /*a760*/  @!P0 BRA `(.L_x_248) ;  /* 0xfffffffc00f08947 */ /* 0x004fea000383ffff */
[----:B------:R-:W-:Y:S05]  /*a770*/  BRA `(.L_x_249) ;  /* 0xffffffb0000c7947 */ /* 0x000fea000383ffff */
.L_x_116:
[----:B-1----:R-:W-:Y:S07]  /*a780*/  MOV R3, UR7 ;  /* 0x0000000700037c02 */ /* 0x002fee0008000f00 */
.L_x_250:
[----:B-1----:R1:W2:Y:S02]  /*a790*/  SYNCS.PHASECHK.TRANS64.TRYWAIT P0, [R3+URZ+0x1c8], R12 ;  /* 0x0001c80c030075a7 */ /* 0x0022a400080011ff */
[----:B--2---:R-:W-:Y:S05]  /*a7a0*/  @!P0 NANOSLEEP.SYNCS 0x989680 ;  /* 0x009896800000895d */ /* 0x004fea0003900000 */
[----:B------:R-:W2:Y:S02]  /*a7b0*/  @!P0 SYNCS.PHASECHK.TRANS64 P0, [R3+URZ+0x1c8], R12 ;  /* 0x0001c80c030085a7 */ /* 0x000ea400080010ff */
[----:B--2---:R-:W-:Y:S05]  /*a7c0*/  @!P0 BRA `(.L_x_250) ;  /* 0xfffffffc00f08947 */ /* 0x004fea000383ffff */
[----:B------:R-:W-:Y:S05]  /*a7d0*/  BRA `(.L_x_251) ;  /* 0xffffffb000687947 */ /* 0x000fea000383ffff */
.L_x_117:
[----:B-1----:R-:W-:Y:S07]  /*a7e0*/  MOV R3, UR7 ;  /* 0x0000000700037c02 */ /* 0x002fee0008000f00 */
.L_x_252:
[----:B-1----:R1:W2:Y:S02]  /*a7f0*/  SYNCS.PHASECHK.TRANS64.TRYWAIT P0, [R3+URZ+0x1d0], R12 ;  /* 0x0001d00c030075a7 */ /* 0x0022a400080011ff */
[----:B--2---:R-:W-:Y:S05]  /*a800*/  @!P0 NANOSLEEP.SYNCS 0x989680 ;  /* 0x009896800000895d */ /* 0x004fea0003900000 */
[----:B------:R-:W2:Y:S02]  /*a810*/  @!P0 SYNCS.PHASECHK.TRANS64 P0, [R3+URZ+0x1d0], R12 ;  /* 0x0001d00c030085a7 */ /* 0x000ea400080010ff */
[----:B--2---:R-:W-:Y:S05]  /*a820*/  @!P0 BRA `(.L_x_252) ;  /* 0xfffffffc00f08947 */ /* 0x004fea000383ffff */
[----:B------:R-:W-:Y:S05]  /*a830*/  BRA `(.L_x_253) ;  /* 0xffffffb000c47947 */ /* 0x000fea000383ffff */
.L_x_118:
[----:B------:R-:W-:Y:S07]  /*a840*/  MOV R3, UR7 ;  /* 0x0000000700037c02 */ /* 0x000fee0008000f00 */
.L_x_254:
[----:B-1----:R1:W2:Y:S02]  /*a850*/  SYNCS.PHASECHK.TRANS64.TRYWAIT P0, [R3+URZ+0x1d8], R12 ;  /* 0x0001d80c030075a7 */ /* 0x0022a400080011ff */
[----:B--2---:R-:W-:Y:S05]  /*a860*/  @!P0 NANOSLEEP.SYNCS 0x989680 ;  /* 0x009896800000895d */ /* 0x004fea0003900000 */
[----:B------:R-:W2:Y:S02]  /*a870*/  @!P0 SYNCS.PHASECHK.TRANS64 P0, [R3+URZ+0x1d8], R12 ;  /* 0x0001d80c030085a7 */ /* 0x000ea400080010ff */
[----:B--2---:R-:W-:Y:S05]  /*a880*/  @!P0 BRA `(.L_x_254) ;  /* 0xfffffffc00f08947 */ /* 0x004fea000383ffff */
[----:B------:R-:W-:Y:S05]  /*a890*/  BRA `(.L_x_255) ;  /* 0xffffffb400647947 */ /* 0x000fea000383ffff */
.L_x_120:
[----:B------:R-:W-:-:S07]  /*a8a0*/  MOV R0, UR7 ;  /* 0x0000000700007c02 */ /* 0x000fce0008000f00 */
.L_x_256:
[----:B-1----:R1:W4:Y:S02]  /*a8b0*/  SYNCS.PHASECHK.TRANS64.TRYWAIT P0, [R0+URZ+0x1c0], R3 ;  /* 0x0001c003000075a7 */ /* 0x00232400080011ff */
[----:B----4-:R-:W-:Y:S05]  /*a8c0*/  @!P0 NANOSLEEP.SYNCS 0x989680 ;  /* 0x009896800000895d */ /* 0x010fea0003900000 */
[----:B------:R-:W4:Y:S02]  /*a8d0*/  @!P0 SYNCS.PHASECHK.TRANS64 P0, [R0+URZ+0x1c0], R3 ;  /* 0x0001c003000085a7 */ /* 0x000f2400080010ff */
[----:B----4-:R-:W-:Y:S05]  /*a8e0*/  @!P0 BRA `(.L_x_256) ;  /* 0xfffffffc00f08947 */ /* 0x010fea000383ffff */
[----:B------:R-:W-:Y:S05]  /*a8f0*/  BRA `(.L_x_257) ;  /* 0xffffffb400ec7947 */ /* 0x000fea000383ffff */
.L_x_121:
[----:B-1----:R-:W-:-:S07]  /*a900*/  MOV R0, UR7 ;  /* 0x0000000700007c02 */ /* 0x002fce0008000f00 */
.L_x_258:
[----:B-1----:R1:W4:Y:S02]  /*a910*/  SYNCS.PHASECHK.TRANS64.TRYWAIT P0, [R0+URZ+0x1c8], R3 ;  /* 0x0001c803000075a7 */ /* 0x00232400080011ff */
[----:B----4-:R-:W-:Y:S05]  /*a920*/  @!P0 NANOSLEEP.SYNCS 0x989680 ;  /* 0x009896800000895d */ /* 0x010fea0003900000 */
[----:B------:R-:W4:Y:S02]  /*a930*/  @!P0 SYNCS.PHASECHK.TRANS64 P0, [R0+URZ+0x1c8], R3 ;  /* 0x0001c803000085a7 */ /* 0x000f2400080010ff */
[----:B----4-:R-:W-:Y:S05]  /*a940*/  @!P0 BRA `(.L_x_258) ;  /* 0xfffffffc00f08947 */ /* 0x010fea000383ffff */
[----:B------:R-:W-:Y:S05]  /*a950*/  BRA `(.L_x_259) ;  /* 0xffffffb400dc7947 */ /* 0x000fea000383ffff */
.L_x_122:
[----:B-1----:R-:W-:-:S07]  /*a960*/  MOV R0, UR7 ;  /* 0x0000000700007c02 */ /* 0x002fce0008000f00 */
.L_x_260:
[----:B-1----:R1:W4:Y:S02]  /*a970*/  SYNCS.PHASECHK.TRANS64.TRYWAIT P0, [R0+URZ+0x1d0], R3 ;  /* 0x0001d003000075a7 */ /* 0x00232400080011ff */
[----:B----4-:R-:W-:Y:S05]  /*a980*/  @!P0 NANOSLEEP.SYNCS 0x989680 ;  /* 0x009896800000895d */ /* 0x010fea0003900000 */
[----:B------:R-:W4:Y:S02]  /*a990*/  @!P0 SYNCS.PHASECHK.TRANS64 P0, [R0+URZ+0x1d0], R3 ;  /* 0x0001d003000085a7 */ /* 0x000f2400080010ff */
[----:B----4-:R-:W-:Y:S05]  /*a9a0*/  @!P0 BRA `(.L_x_260) ;  /* 0xfffffffc00f08947 */ /* 0x010fea000383ffff */
[----:B------:R-:W-:Y:S05]  /*a9b0*/  BRA `(.L_x_261) ;  /* 0xffffffb400cc7947 */ /* 0x000fea000383ffff */
.L_x_124:
[----:B--2---:R2:W3:Y:S02]  /*a9c0*/  SYNCS.PHASECHK.TRANS64.TRYWAIT P0, [R0+URZ+0x1f0], R3 ;  /* 0x0001f003000075a7 */ /* 0x0044e400080011ff */
[----:B---3--:R-:W-:Y:S05]  /*a9d0*/  @!P0 NANOSLEEP.SYNCS 0x989680 ;  /* 0x009896800000895d */ /* 0x008fea0003900000 */
[----:B------:R-:W3:Y:S02]  /*a9e0*/  @!P0 SYNCS.PHASECHK.TRANS64 P0, [R0+URZ+0x1f0], R3 ;  /* 0x0001f003000085a7 */ /* 0x000ee400080010ff */
[----:B---3--:R-:W-:Y:S05]  /*a9f0*/  @!P0 BRA `(.L_x_124) ;  /* 0xfffffffc00f08947 */ /* 0x008fea000383ffff */
[----:B------:R-:W-:Y:S05]  /*aa00*/  BRA `(.L_x_262) ;  /* 0xffffffb8009c7947 */ /* 0x000fea000383ffff */
.L_x_135:
[----:B-1----:R-:W-:Y:S04]  /*aa10*/  MOV R0, UR48 ;  /* 0x0000003000007c02 */ /* 0x002fe80008000f00 */
[----:B------:R1:W3:Y:S03]  /*aa20*/  SYNCS.PHASECHK.TRANS64.TRYWAIT P1, [R0+URZ+0x1a0], R5 ;  /* 0x0001a005000075a7 */ /* 0x0002e600080211ff */
[----:B---3--:R-:W-:Y:S05]  /*aa30*/  @!P1 NANOSLEEP.SYNCS 0x989680 ;  /* 0x009896800000995d */ /* 0x008fea0003900000 */
[----:B------:R-:W3:Y:S02]  /*aa40*/  @!P1 SYNCS.PHASECHK.TRANS64 P1, [R0+URZ+0x1a0], R5 ;  /* 0x0001a005000095a7 */ /* 0x000ee400080210ff */
[----:B---3--:R-:W-:Y:S05]  /*aa50*/  @!P1 BRA `(.L_x_135) ;  /* 0xfffffffc00ec9947 */ /* 0x008fea000383ffff */
[----:B------:R-:W-:Y:S05]  /*aa60*/  BRA `(.L_x_134) ;  /* 0xffffffc400a47947 */ /* 0x000fea000383ffff */
.L_x_137:
[----:B-1----:R1:W4:Y:S02]  /*aa70*/  SYNCS.PHASECHK.TRANS64.TRYWAIT P0, [R74+URZ+0x210], R3 ;  /* 0x000210034a0075a7 */ /* 0x00232400080011ff */
[----:B----4-:R-:W-:Y:S05]  /*aa80*/  @!P0 NANOSLEEP.SYNCS 0x989680 ;  /* 0x009896800000895d */ /* 0x010fea0003900000 */
[----:B------:R-:W4:Y:S02]  /*aa90*/  @!P0 SYNCS.PHASECHK.TRANS64 P0, [R74+URZ+0x210], R3 ;  /* 0x000210034a0085a7 */ /* 0x000f2400080010ff */
[----:B----4-:R-:W-:Y:S05]  /*aaa0*/  @!P0 BRA `(.L_x_137) ;  /* 0xfffffffc00f08947 */ /* 0x010fea000383ffff */
[----:B------:R-:W-:Y:S05]  /*aab0*/  BRA `(.L_x_136) ;  /* 0xffffffc400c47947 */ /* 0x000fea000383ffff */
.L_x_146:
[----:B--2---:R2:W3:Y:S02]  /*aac0*/  SYNCS.PHASECHK.TRANS64.TRYWAIT P0, [R3+URZ+0x1a0], R0 ;  /* 0x0001a000030075a7 */ /* 0x0044e400080011ff */
[----:B---3--:R-:W-:Y:S05]  /*aad0*/  @!P0 NANOSLEEP.SYNCS 0x989680 ;  /* 0x009896800000895d */ /* 0x008fea0003900000 */
[----:B------:R-:W3:Y:S02]  /*aae0*/  @!P0 SYNCS.PHASECHK.TRANS64 P0, [R3+URZ+0x1a0], R0 ;  /* 0x0001a000030085a7 */ /* 0x000ee400080010ff */
[----:B---3--:R-:W-:Y:S05]  /*aaf0*/  @!P0 BRA `(.L_x_146) ;  /* 0xfffffffc00f08947 */ /* 0x008fea000383ffff */
[----:B------:R-:W-:Y:S05]  /*ab00*/  BRA `(.L_x_145) ;  /* 0xffffffcc00d07947 */ /* 0x000fea000383ffff */
.L_x_154:
[----:B--2---:R2:W3:Y:S02]  /*ab10*/  SYNCS.PHASECHK.TRANS64.TRYWAIT P0, [R83+URZ+0x1a0], R4 ;  /* 0x0001a004530075a7 */ /* 0x0044e400080011ff */
[----:B---3--:R-:W-:Y:S05]  /*ab20*/  @!P0 NANOSLEEP.SYNCS 0x989680 ;  /* 0x009896800000895d */ /* 0x008fea0003900000 */
[----:B------:R-:W3:Y:S02]  /*ab30*/  @!P0 SYNCS.PHASECHK.TRANS64 P0, [R83+URZ+0x1a0], R4 ;  /* 0x0001a004530085a7 */ /* 0x000ee400080010ff */
[----:B---3--:R-:W-:Y:S05]  /*ab40*/  @!P0 BRA `(.L_x_154) ;  /* 0xfffffffc00f08947 */ /* 0x008fea000383ffff */
[----:B------:R-:W-:Y:S05]  /*ab50*/  BRA `(.L_x_153) ;  /* 0xffffffd400ec7947 */ /* 0x000fea000383ffff */
.L_x_162:
[----:B--2---:R2:W3:Y:S02]  /*ab60*/  SYNCS.PHASECHK.TRANS64.TRYWAIT P0, [R88+URZ+0x1a0], R3 ;  /* 0x0001a003580075a7 */ /* 0x0044e400080011ff */
[----:B---3--:R-:W-:Y:S05]  /*ab70*/  @!P0 NANOSLEEP.SYNCS 0x989680 ;  /* 0x009896800000895d */ /* 0x008fea0003900000 */
[----:B------:R-:W3:Y:S02]  /*ab80*/  @!P0 SYNCS.PHASECHK.TRANS64 P0, [R88+URZ+0x1a0], R3 ;  /* 0x0001a003580085a7 */ /* 0x000ee400080010ff */
[----:B---3--:R-:W-:Y:S05]  /*ab90*/  @!P0 BRA `(.L_x_162) ;  /* 0xfffffffc00f08947 */ /* 0x008fea000383ffff */
[----:B------:R-:W-:Y:S05]  /*aba0*/  BRA `(.L_x_161) ;  /* 0xffffffe000087947 */ /* 0x000fea000383ffff */
        .weak           $__internal_0_$__cuda_sm10x_tcgen05_guardrail_trap_col_being_dealloced_not_returned_by_alloc
        .type           $__internal_0_$__cuda_sm10x_tcgen05_guardrail_trap_col_being_dealloced_not_returned_by_alloc,@function
        .size           $__internal_0_$__cuda_sm10x_tcgen05_guardrail_trap_col_being_dealloced_not_returned_by_alloc,($__internal_1_$__cuda_sm10x_tcgen05_guardrail_trap_phase_invalid_during_alloc - $__internal_0_$__cuda_sm10x_tcgen05_guardrail_trap_col_being_dealloced_not_returned_by_alloc)
$__internal_0_$__cuda_sm10x_tcgen05_guardrail_trap_col_being_dealloced_not_returned_by_alloc:
[----:B------:R-:W-:Y:S05]  /*abb0*/  BPT.TRAP 0x1 ;  /* 0x000000040000795c */ /* 0x000fea0000300000 */
[----:B------:R-:W-:-:S04]  /*abc0*/  HFMA2 R3, -RZ, RZ, 0, 0 ;  /* 0x00000000ff037431 */ /* 0x000fc800000001ff */
[----:B------:R-:W-:Y:S05]  /*abd0*/  RET.REL.NODEC R2 `(_ZN7cutlass13device_kernelINS_4gemm6kernel13GemmUniversalIN4cute5tupleIJiiiiEEENS1_10collective13CollectiveMmaINS1_35MainloopSm100TmaUmmaWarpSpecializedILi26ELi2ELi4ENS5_IJNS4_1CILi2EEENSA_ILi1EEESC_EEEEENS5_IJNSA_ILi128EEESF_NSA_ILi32EEEEEENS_6half_tENS5_IJlSC_lEEESI_SJ_NS4_8TiledMMAINS4_8MMA_AtomIJNS4_26SM100_MMA_F16BF16_2x1SM_SSISI_SI_fLi128ELi128ELNS4_4UMMA5MajorE0ELSO_0ELNSN_7ScaleInE0ELSP_0EEEEEENS4_6LayoutINS5_IJSC_SC_SC_EEENS5_IJNSA_ILi0EEESU_SU_EEEEENS5_IJNS4_10UnderscoreESX_SX_EEEEENS4_18SM100_TMA_2SM_LOADENS4_14ComposedLayoutINS4_7SwizzleILi2ELi4ELi3EEENS4_18smem_ptr_flag_bitsILi16EEENSS_INS5_IJNSA_ILi8EEESG_EEENS5_IJSG_SC_EEEEEEEvNS4_8identityES10_S1A_vS1B_EENS_8epilogue10collective18CollectiveEpilogueINS1D_23Sm100TmaWarpSpecializedILi4ELi2ELi16ELb1ELb0EEEJNS5_IJNSA_ILi64EEESF_SG_EEENS5_IJNSS_IS1I_SC_EENSS_INS5_IJNSA_ILi16EEESB_EEENS5_IJSC_S1I_EEEEEEEESI_SJ_SI_SJ_NS1D_6fusion15FusionCallbacksIS1H_NS1Q_17LinearCombinationISI_fSI_fLNS_15FloatRoundStyleE2EEES1J_S1P_JEEENS4_5SM1004TMEM4LOAD26SM100_TMEM_LOAD_32dp32b16xENS4_13SM90_TMA_LOADENS11_INS12_ILi1ELi4ELi3EEES15_NSS_INS5_IJS16_S1L_EEENS5_IJS1L_SC_EEEEEEENS4_39AutoVectorizingCopyWithAssumedAlignmentILi128EEENS4_14SM90_TMA_STOREES25_S27_S27_EEEvvEEEEvNT_6ParamsE) ;  /* 0xffffff5402087950 */ /* 0x000fea0003c3ffff */
        .weak           $__internal_1_$__cuda_sm10x_tcgen05_guardrail_trap_phase_invalid_during_alloc
        .type           $__internal_1_$__cuda_sm10x_tcgen05_guardrail_trap_phase_invalid_during_alloc,@function
        .size           $__internal_1_$__cuda_sm10x_tcgen05_guardrail_trap_phase_invalid_during_alloc,($__internal_2_$__cuda_sm10x_tcgen05_guardrail_trap_unallocated_columns_being_dealloced - $__internal_1_$__cuda_sm10x_tcgen05_guardrail_trap_phase_invalid_during_alloc)
$__internal_1_$__cuda_sm10x_tcgen05_guardrail_trap_phase_invalid_during_alloc:
[----:B------:R-:W-:Y:S05]  /*abe0*/  BPT.TRAP 0x1 ;  /* 0x000000040000795c */ /* 0x000fea0000300000 */
[----:B------:R-:W-:-:S04]  /*abf0*/  MOV R3, 0x0 ;  /* 0x0000000000037802 */ /* 0x000fc80000000f00 */
[----:B------:R-:W-:Y:S05]  /*ac00*/  RET.REL.NODEC R2 `(_ZN7cutlass13device_kernelINS_4gemm6kernel13GemmUniversalIN4cute5tupleIJiiiiEEENS1_10collective13CollectiveMmaINS1_35MainloopSm100TmaUmmaWarpSpecializedILi26ELi2ELi4ENS5_IJNS4_1CILi2EEENSA_ILi1EEESC_EEEEENS5_IJNSA_ILi128EEESF_NSA_ILi32EEEEEENS_6half_tENS5_IJlSC_lEEESI_SJ_NS4_8TiledMMAINS4_8MMA_AtomIJNS4_26SM100_MMA_F16BF16_2x1SM_SSISI_SI_fLi128ELi128ELNS4_4UMMA5MajorE0ELSO_0ELNSN_7ScaleInE0ELSP_0EEEEEENS4_6LayoutINS5_IJSC_SC_SC_EEENS5_IJNSA_ILi0EEESU_SU_EEEEENS5_IJNS4_10UnderscoreESX_SX_EEEEENS4_18SM100_TMA_2SM_LOADENS4_14ComposedLayoutINS4_7SwizzleILi2ELi4ELi3EEENS4_18smem_ptr_flag_bitsILi16EEENSS_INS5_IJNSA_ILi8EEESG_EEENS5_IJSG_SC_EEEEEEEvNS4_8identityES10_S1A_vS1B_EENS_8epilogue10collective18CollectiveEpilogueINS1D_23Sm100TmaWarpSpecializedILi4ELi2ELi16ELb1ELb0EEEJNS5_IJNSA_ILi64EEESF_SG_EEENS5_IJNSS_IS1I_SC_EENSS_INS5_IJNSA_ILi16EEESB_EEENS5_IJSC_S1I_EEEEEEEESI_SJ_SI_SJ_NS1D_6fusion15FusionCallbacksIS1H_NS1Q_17LinearCombinationISI_fSI_fLNS_15FloatRoundStyleE2EEES1J_S1P_JEEENS4_5SM1004TMEM4LOAD26SM100_TMEM_LOAD_32dp32b16xENS4_13SM90_TMA_LOADENS11_INS12_ILi1ELi4ELi3EEES15_NSS_INS5_IJS16_S1L_EEENS5_IJS1L_SC_EEEEEEENS4_39AutoVectorizingCopyWithAssumedAlignmentILi128EEENS4_14SM90_TMA_STOREES25_S27_S27_EEEvvEEEEvNT_6ParamsE) ;  /* 0xffffff5002fc7950 */ /* 0x000fea0003c3ffff */
        .weak           $__internal_2_$__cuda_sm10x_tcgen05_guardrail_trap_unallocated_columns_being_dealloced
        .type           $__internal_2_$__cuda_sm10x_tcgen05_guardrail_trap_unallocated_columns_being_dealloced,@function
        .size           $__internal_2_$__cuda_sm10x_tcgen05_guardrail_trap_unallocated_columns_being_dealloced,(.L_x_264 - $__internal_2_$__cuda_sm10x_tcgen05_guardrail_trap_unallocated_columns_being_dealloced)
$__internal_2_$__cuda_sm10x_tcgen05_guardrail_trap_unallocated_columns_being_dealloced:
[----:B------:R-:W-:Y:S05]  /*ac10*/  BPT.TRAP 0x1 ;  /* 0x000000040000795c */ /* 0x000fea0000300000 */
[----:B------:R-:W-:-:S04]  /*ac20*/  HFMA2 R3, -RZ, RZ, 0, 0 ;  /* 0x00000000ff037431 */ /* 0x000fc800000001ff */
[----:B------:R-:W-:Y:S05]  /*ac30*/  RET.REL.NODEC R2 `(_ZN7cutlass13device_kernelINS_4gemm6kernel13GemmUniversalIN4cute5tupleIJiiiiEEENS1_10collective13CollectiveMmaINS1_35MainloopSm100TmaUmmaWarpSpecializedILi26ELi2ELi4ENS5_IJNS4_1CILi2EEENSA_ILi1EEESC_EEEEENS5_IJNSA_ILi128EEESF_NSA_ILi32EEEEEENS_6half_tENS5_IJlSC_lEEESI_SJ_NS4_8TiledMMAINS4_8MMA_AtomIJNS4_26SM100_MMA_F16BF16_2x1SM_SSISI_SI_fLi128ELi128ELNS4_4UMMA5MajorE0ELSO_0ELNSN_7ScaleInE0ELSP_0EEEEEENS4_6LayoutINS5_IJSC_SC_SC_EEENS5_IJNSA_ILi0EEESU_SU_EEEEENS5_IJNS4_10UnderscoreESX_SX_EEEEENS4_18SM100_TMA_2SM_LOADENS4_14ComposedLayoutINS4_7SwizzleILi2ELi4ELi3EEENS4_18smem_ptr_flag_bitsILi16EEENSS_INS5_IJNSA_ILi8EEESG_EEENS5_IJSG_SC_EEEEEEEvNS4_8identityES10_S1A_vS1B_EENS_8epilogue10collective18CollectiveEpilogueINS1D_23Sm100TmaWarpSpecializedILi4ELi2ELi16ELb1ELb0EEEJNS5_IJNSA_ILi64EEESF_SG_EEENS5_IJNSS_IS1I_SC_EENSS_INS5_IJNSA_ILi16EEESB_EEENS5_IJSC_S1I_EEEEEEEESI_SJ_SI_SJ_NS1D_6fusion15FusionCallbacksIS1H_NS1Q_17LinearCombinationISI_fSI_fLNS_15FloatRoundStyleE2EEES1J_S1P_JEEENS4_5SM1004TMEM4LOAD26SM100_TMEM_LOAD_32dp32b16xENS4_13SM90_TMA_LOADENS11_INS12_ILi1ELi4ELi3EEES15_NSS_INS5_IJS16_S1L_EEENS5_IJS1L_SC_EEEEEEENS4_39AutoVectorizingCopyWithAssumedAlignmentILi128EEENS4_14SM90_TMA_STOREES25_S27_S27_EEEvvEEEEvNT_6ParamsE) ;  /* 0xffffff5002f07950 */ /* 0x000fea0003c3ffff */
.L_x_263:
[----:B------:R-:W-:-:S00]  /*ac40*/  BRA `(.L_x_263) ;  /* 0xfffffffc00fc7947 */ /* 0x000fc0000383ffff */
[----:B------:R-:W-:-:S00]  /*ac50*/  NOP ;  /* 0x0000000000007918 */ /* 0x000fc00000000000 */
        /* <DEDUP_REMOVED lines=10> */
.L_x_264:


//--------------------- .nv.global.init           --------------------------
	.section	.nv.global.init,"aw",@progbits
.nv.global.init:
	.type		$str$27,@object
	.size		$str$27,($str$28 - $str$27)
$str$27:
        /*0000*/ 	.byte	0x28, 0x61, 0x64, 0x64, 0x72, 0x65, 0x73, 0x73, 0x20, 0x26, 0x20, 0x6d, 0x61, 0x73, 0x6b, 0x29
        /*0010*/ 	.byte	0x20, 0x3d, 0x3d, 0x20, 0x30, 0x00
	.type		$str$28,@object
	.size		$str$28,($str$26 - $str$28)
$str$28:
        /*0016*/ 	.byte	0x2f, 0x74, 0x6d, 0x70, 0x2f, 0x63, 0x75, 0x74, 0x6c, 0x61, 0x73, 0x73, 0x5f, 0x73, 0x77, 0x65
        /*0026*/ 	.byte	0x65, 0x70, 0x5f, 0x73, 0x72, 0x63, 0x2f, 0x69, 0x6e, 0x63, 0x6c, 0x75, 0x64, 0x65, 0x2f, 0x63
        /*0036*/ 	.byte	0x75, 0x74, 0x65, 0x2f, 0x70, 0x6f, 0x69, 0x6e, 0x74, 0x65, 0x72, 0x5f, 0x66, 0x6c, 0x61, 0x67
        /*0046*/ 	.byte	0x67, 0x65, 0x64, 0x2e, 0x68, 0x70, 0x70, 0x00
	.type		$str$26,@object
	.size		$str$26,($str$25 - $str$26)
$str$26:
        /*004e*/ 	.byte	0x2f, 0x74, 0x6d, 0x70, 0x2f, 0x63, 0x75, 0x74, 0x6c, 0x61, 0x73, 0x73, 0x5f, 0x73, 0x77, 0x65
        /*005e*/ 	.byte	0x65, 0x70, 0x5f, 0x73, 0x72, 0x63, 0x2f, 0x69, 0x6e, 0x63, 0x6c, 0x75, 0x64, 0x65, 0x2f, 0x63
        /*006e*/ 	.byte	0x75, 0x74, 0x65, 0x2f, 0x61, 0x74, 0x6f, 0x6d, 0x2f, 0x63, 0x6f, 0x70, 0x79, 0x5f, 0x74, 0x72
        /*007e*/ 	.byte	0x61, 0x69, 0x74, 0x73, 0x5f, 0x73, 0x6d, 0x31, 0x30, 0x30, 0x2e, 0x68, 0x70, 0x70, 0x00
	.type		$str$25,@object
	.size		$str$25,(__unnamed_1 - $str$25)
$str$25:
        /*008d*/ 	.byte	0x28, 0x28, 0x75, 0x69, 0x6e, 0x74, 0x33, 0x32, 0x5f, 0x74, 0x28, 0x74, 0x68, 0x72, 0x65, 0x61
        /*009d*/ 	.byte	0x64, 0x49, 0x64, 0x78, 0x2e, 0x78, 0x29, 0x20, 0x2f, 0x20, 0x33, 0x32, 0x29, 0x20, 0x25, 0x20
        /*00ad*/ 	.byte	0x34, 0x29, 0x20, 0x3d, 0x3d, 0x20, 0x28, 0x28, 0x28, 0x74, 0x6d, 0x65, 0x6d, 0x5f, 0x61, 0x64
        /*00bd*/ 	.byte	0x64, 0x72, 0x20, 0x3e, 0x3e, 0x20, 0x31, 0x36, 0x29, 0x20, 0x2f, 0x20, 0x33, 0x32, 0x29, 0x20
        /*00cd*/ 	.byte	0x25, 0x20, 0x34, 0x29, 0x00
	.type		__unnamed_1,@object
	.size		__unnamed_1,(__unnamed_2 - __unnamed_1)
__unnamed_1:
        /*00d2*/ 	.byte	0x61, 0x75, 0x74, 0x6f, 0x20, 0x63, 0x75, 0x74, 0x65, 0x3a, 0x3a, 0x61, 0x73, 0x5f, 0x70, 0x6f
        /* <DEDUP_REMOVED lines=24> */
        /*0262*/ 	.byte	0x34, 0x38, 0x3e, 0x3e, 0x3e, 0x3e, 0x5d, 0x00
	.type		__unnamed_2,@object
	.size		__unnamed_2,(.L_2 - __unnamed_2)
__unnamed_2:
        /* <DEDUP_REMOVED lines=40> */
        /*04ea*/ 	.byte	0x3a, 0x3a, 0x43, 0x3c, 0x30, 0x3e, 0x3e, 0x3e, 0x3e, 0x5d, 0x00
.L_2:


//--------------------- .nv.shared._ZN7cutlass13device_kernelINS_4gemm6kernel13GemmUniversalIN4cute5tupleIJiiiiEEENS1_10collective13CollectiveMmaINS1_35MainloopSm100TmaUmmaWarpSpecializedILi26ELi2ELi4ENS5_IJNS4_1CILi2EEENSA_ILi1EEESC_EEEEENS5_IJNSA_ILi128EEESF_NSA_ILi32EEEEEENS_6half_tENS5_IJlSC_lEEESI_SJ_NS4_8TiledMMAINS4_8MMA_AtomIJNS4_26SM100_MMA_F16BF16_2x1SM_SSISI_SI_fLi128ELi128ELNS4_4UMMA5MajorE0ELSO_0ELNSN_7ScaleInE0ELSP_0EEEEEENS4_6LayoutINS5_IJSC_SC_SC_EEENS5_IJNSA_ILi0EEESU_SU_EEEEENS5_IJNS4_10UnderscoreESX_SX_EEEEENS4_18SM100_TMA_2SM_LOADENS4_14ComposedLayoutINS4_7SwizzleILi2ELi4ELi3EEENS4_18smem_ptr_flag_bitsILi16EEENSS_INS5_IJNSA_ILi8EEESG_EEENS5_IJSG_SC_EEEEEEEvNS4_8identityES10_S1A_vS1B_EENS_8epilogue10collective18CollectiveEpilogueINS1D_23Sm100TmaWarpSpecializedILi4ELi2ELi16ELb1ELb0EEEJNS5_IJNSA_ILi64EEESF_SG_EEENS5_IJNSS_IS1I_SC_EENSS_INS5_IJNSA_ILi16EEESB_EEENS5_IJSC_S1I_EEEEEEEESI_SJ_SI_SJ_NS1D_6fusion15FusionCallbacksIS1H_NS1Q_17LinearCombinationISI_fSI_fLNS_15FloatRoundStyleE2EEES1J_S1P_JEEENS4_5SM1004TMEM4LOAD26SM100_TMEM_LOAD_32dp32b16xENS4_13SM90_TMA_LOADENS11_INS12_ILi1ELi4ELi3EEES15_NSS_INS5_IJS16_S1L_EEENS5_IJS1L_SC_EEEEEEENS4_39AutoVectorizingCopyWithAssumedAlignmentILi128EEENS4_14SM90_TMA_STOREES25_S27_S27_EEEvvEEEEvNT_6ParamsE --------------------------
	.section	.nv.shared._ZN7cutlass13device_kernelINS_4gemm6kernel13GemmUniversalIN4cute5tupleIJiiiiEEENS1_10collective13CollectiveMmaINS1_35MainloopSm100TmaUmmaWarpSpecializedILi26ELi2ELi4ENS5_IJNS4_1CILi2EEENSA_ILi1EEESC_EEEEENS5_IJNSA_ILi128EEESF_NSA_ILi32EEEEEENS_6half_tENS5_IJlSC_lEEESI_SJ_NS4_8TiledMMAINS4_8MMA_AtomIJNS4_26SM100_MMA_F16BF16_2x1SM_SSISI_SI_fLi128ELi128ELNS4_4UMMA5MajorE0ELSO_0ELNSN_7ScaleInE0ELSP_0EEEEEENS4_6LayoutINS5_IJSC_SC_SC_EEENS5_IJNSA_ILi0EEESU_SU_EEEEENS5_IJNS4_10UnderscoreESX_SX_EEEEENS4_18SM100_TMA_2SM_LOADENS4_14ComposedLayoutINS4_7SwizzleILi2ELi4ELi3EEENS4_18smem_ptr_flag_bitsILi16EEENSS_INS5_IJNSA_ILi8EEESG_EEENS5_IJSG_SC_EEEEEEEvNS4_8identityES10_S1A_vS1B_EENS_8epilogue10collective18CollectiveEpilogueINS1D_23Sm100TmaWarpSpecializedILi4ELi2ELi16ELb1ELb0EEEJNS5_IJNSA_ILi64EEESF_SG_EEENS5_IJNSS_IS1I_SC_EENSS_INS5_IJNSA_ILi16EEESB_EEENS5_IJSC_S1I_EEEEEEEESI_SJ_SI_SJ_NS1D_6fusion15FusionCallbacksIS1H_NS1Q_17LinearCombinationISI_fSI_fLNS_15FloatRoundStyleE2EEES1J_S1P_JEEENS4_5SM1004TMEM4LOAD26SM100_TMEM_LOAD_32dp32b16xENS4_13SM90_TMA_LOADENS11_INS12_ILi1ELi4ELi3EEES15_NSS_INS5_IJS16_S1L_EEENS5_IJS1L_SC_EEEEEEENS4_39AutoVectorizingCopyWithAssumedAlignmentILi128EEENS4_14SM90_TMA_STOREES25_S27_S27_EEEvvEEEEvNT_6ParamsE,"aw",@nobits
	.sectionflags	@""
	.align	16
	.zero		1024


//--------------------- .nv.shared.reserved.0     --------------------------
	.section	.nv.shared.reserved.0,"aw",@nobits
	.weak		__nv_reservedSMEM_offset_0_alias
	.size		__nv_reservedSMEM_offset_0_alias, 0, 64
	.other		__nv_reservedSMEM_offset_0_alias,@"STO_CUDA_RESERVED_SHARED STV_DEFAULT"
__nv_reservedSMEM_offset_0_alias:
	.zero		0
.nv.shared.reserved.0:
	.zero		64
	.weak		__nv_reservedSMEM_tcgen05_partition
	.type		__nv_reservedSMEM_tcgen05_partition,@object
	.size		__nv_reservedSMEM_tcgen05_partition,(.L_0 - __nv_reservedSMEM_tcgen05_partition)
__nv_reservedSMEM_tcgen05_partition:
	.zero		32
.L_0:


//--------------------- .nv.global                --------------------------
	.section	.nv.global,"aw",@nobits
.nv.global:
	.type		_ZN40_INTERNAL_3118bb35_4_k_cu_5d01f7f9_280994cute1_E,@object
	.size		_ZN40_INTERNAL_3118bb35_4_k_cu_5d01f7f9_280994cute1_E,(_ZN40_INTERNAL_3118bb35_4_k_cu_5d01f7f9_280994cuda3std3__45__cpo6cbeginE - _ZN40_INTERNAL_3118bb35_4_k_cu_5d01f7f9_280994cute1_E)
_ZN40_INTERNAL_3118bb35_4_k_cu_5d01f7f9_280994cute1_E:
	.zero		1
	.type		_ZN40_INTERNAL_3118bb35_4_k_cu_5d01f7f9_280994cuda3std3__45__cpo6cbeginE,@object
	.size		_ZN40_INTERNAL_3118bb35_4_k_cu_5d01f7f9_280994cuda3std3__45__cpo6cbeginE,(_ZN40_INTERNAL_3118bb35_4_k_cu_5d01f7f9_280994cuda3std3__48in_placeE - _ZN40_INTERNAL_3118bb35_4_k_cu_5d01f7f9_280994cuda3std3__45__cpo6cbeginE)
_ZN40_INTERNAL_3118bb35_4_k_cu_5d01f7f9_280994cuda3std3__45__cpo6cbeginE:
	.zero		1
	.type		_ZN40_INTERNAL_3118bb35_4_k_cu_5d01f7f9_280994cuda3std3__48in_placeE,@object
	.size		_ZN40_INTERNAL_3118bb35_4_k_cu_5d01f7f9_280994cuda3std3__48in_placeE,(_ZN40_INTERNAL_3118bb35_4_k_cu_5d01f7f9_280994cuda3std6ranges3__45__cpo9iter_moveE - _ZN40_INTERNAL_3118bb35_4_k_cu_5d01f7f9_280994cuda3std3__48in_placeE)
_ZN40_INTERNAL_3118bb35_4_k_cu_5d01f7f9_280994cuda3std3__48in_placeE:
	.zero		1
	.type		_ZN40_INTERNAL_3118bb35_4_k_cu_5d01f7f9_280994cuda3std6ranges3__45__cpo9iter_moveE,@object
	.size		_ZN40_INTERNAL_3118bb35_4_k_cu_5d01f7f9_280994cuda3std6ranges3__45__cpo9iter_moveE,(_ZN40_INTERNAL_3118bb35_4_k_cu_5d01f7f9_280994cuda3std3__45__cpo5beginE - _ZN40_INTERNAL_3118bb35_4_k_cu_5d01f7f9_280994cuda3std6ranges3__45__cpo9iter_moveE)
_ZN40_INTERNAL_3118bb35_4_k_cu_5d01f7f9_280994cuda3std6ranges3__45__cpo9iter_moveE:
	.zero		1
	.type		_ZN40_INTERNAL_3118bb35_4_k_cu_5d01f7f9_280994cuda3std3__45__cpo5beginE,@object
	.size		_ZN40_INTERNAL_3118bb35_4_k_cu_5d01f7f9_280994cuda3std3__45__cpo5beginE,(_ZN40_INTERNAL_3118bb35_4_k_cu_5d01f7f9_280994cuda3std3__442_GLOBAL__N__3118bb35_4_k_cu_5d01f7f9_280996ignoreE - _ZN40_INTERNAL_3118bb35_4_k_cu_5d01f7f9_280994cuda3std3__45__cpo5beginE)
_ZN40_INTERNAL_3118bb35_4_k_cu_5d01f7f9_280994cuda3std3__45__cpo5beginE:
	.zero		1
	.type		_ZN40_INTERNAL_3118bb35_4_k_cu_5d01f7f9_280994cuda3std3__442_GLOBAL__N__3118bb35_4_k_cu_5d01f7f9_280996ignoreE,@object
	.size		_ZN40_INTERNAL_3118bb35_4_k_cu_5d01f7f9_280994cuda3std3__442_GLOBAL__N__3118bb35_4_k_cu_5d01f7f9_280996ignoreE,(_ZN40_INTERNAL_3118bb35_4_k_cu_5d01f7f9_280994cute7productE - _ZN40_INTERNAL_3118bb35_4_k_cu_5d01f7f9_280994cuda3std3__442_GLOBAL__N__3118bb35_4_k_cu_5d01f7f9_280996ignoreE)
_ZN40_INTERNAL_3118bb35_4_k_cu_5d01f7f9_280994cuda3std3__442_GLOBAL__N__3118bb35_4_k_cu_5d01f7f9_280996ignoreE:
	.zero		1
	.type		_ZN40_INTERNAL_3118bb35_4_k_cu_5d01f7f9_280994cute7productE,@object
	.size		_ZN40_INTERNAL_3118bb35_4_k_cu_5d01f7f9_280994cute7productE,(_ZN40_INTERNAL_3118bb35_4_k_cu_5d01f7f9_280994cuda3std3__45__cpo3endE - _ZN40_INTERNAL_3118bb35_4_k_cu_5d01f7f9_280994cute7productE)
_ZN40_INTERNAL_3118bb35_4_k_cu_5d01f7f9_280994cute7productE:
	.zero		1
	.type		_ZN40_INTERNAL_3118bb35_4_k_cu_5d01f7f9_280994cuda3std3__45__cpo3endE,@object
	.size		_ZN40_INTERNAL_3118bb35_4_k_cu_5d01f7f9_280994cuda3std3__45__cpo3endE,(_ZN40_INTERNAL_3118bb35_4_k_cu_5d01f7f9_280994cuda3std3__419piecewise_constructE - _ZN40_INTERNAL_3118bb35_4_k_cu_5d01f7f9_280994cuda3std3__45__cpo3endE)
_ZN40_INTERNAL_3118bb35_4_k_cu_5d01f7f9_280994cuda3std3__45__cpo3endE:
	.zero		1
	.type		_ZN40_INTERNAL_3118bb35_4_k_cu_5d01f7f9_280994cuda3std3__419piecewise_constructE,@object
	.size		_ZN40_INTERNAL_3118bb35_4_k_cu_5d01f7f9_280994cuda3std3__419piecewise_constructE,(_ZN40_INTERNAL_3118bb35_4_k_cu_5d01f7f9_280994cuda3std3__45__cpo4cendE - _ZN40_INTERNAL_3118bb35_4_k_cu_5d01f7f9_280994cuda3std3__419piecewise_constructE)
_ZN40_INTERNAL_3118bb35_4_k_cu_5d01f7f9_280994cuda3std3__419piecewise_constructE:
	.zero		1
	.type		_ZN40_INTERNAL_3118bb35_4_k_cu_5d01f7f9_280994cuda3std3__45__cpo4cendE,@object
	.size		_ZN40_INTERNAL_3118bb35_4_k_cu_5d01f7f9_280994cuda3std3__45__cpo4cendE,(_ZN40_INTERNAL_3118bb35_4_k_cu_5d01f7f9_280994cuda3std6ranges3__45__cpo4swapE - _ZN40_INTERNAL_3118bb35_4_k_cu_5d01f7f9_280994cuda3std3__45__cpo4cendE)
_ZN40_INTERNAL_3118bb35_4_k_cu_5d01f7f9_280994cuda3std3__45__cpo4cendE:
	.zero		1
	.type		_ZN40_INTERNAL_3118bb35_4_k_cu_5d01f7f9_280994cuda3std6ranges3__45__cpo4swapE,@object
	.size		_ZN40_INTERNAL_3118bb35_4_k_cu_5d01f7f9_280994cuda3std6ranges3__45__cpo4swapE,(.L_10 - _ZN40_INTERNAL_3118bb35_4_k_cu_5d01f7f9_280994cuda3std6ranges3__45__cpo4swapE)
_ZN40_INTERNAL_3118bb35_4_k_cu_5d01f7f9_280994cuda3std6ranges3__45__cpo4swapE:
	.zero		1
.L_10:


//--------------------- .nv.constant0._ZN7cutlass13device_kernelINS_4gemm6kernel13GemmUniversalIN4cute5tupleIJiiiiEEENS1_10collective13CollectiveMmaINS1_35MainloopSm100TmaUmmaWarpSpecializedILi26ELi2ELi4ENS5_IJNS4_1CILi2EEENSA_ILi1EEESC_EEEEENS5_IJNSA_ILi128EEESF_NSA_ILi32EEEEEENS_6half_tENS5_IJlSC_lEEESI_SJ_NS4_8TiledMMAINS4_8MMA_AtomIJNS4_26SM100_MMA_F16BF16_2x1SM_SSISI_SI_fLi128ELi128ELNS4_4UMMA5MajorE0ELSO_0ELNSN_7ScaleInE0ELSP_0EEEEEENS4_6LayoutINS5_IJSC_SC_SC_EEENS5_IJNSA_ILi0EEESU_SU_EEEEENS5_IJNS4_10UnderscoreESX_SX_EEEEENS4_18SM100_TMA_2SM_LOADENS4_14ComposedLayoutINS4_7SwizzleILi2ELi4ELi3EEENS4_18smem_ptr_flag_bitsILi16EEENSS_INS5_IJNSA_ILi8EEESG_EEENS5_IJSG_SC_EEEEEEEvNS4_8identityES10_S1A_vS1B_EENS_8epilogue10collective18CollectiveEpilogueINS1D_23Sm100TmaWarpSpecializedILi4ELi2ELi16ELb1ELb0EEEJNS5_IJNSA_ILi64EEESF_SG_EEENS5_IJNSS_IS1I_SC_EENSS_INS5_IJNSA_ILi16EEESB_EEENS5_IJSC_S1I_EEEEEEEESI_SJ_SI_SJ_NS1D_6fusion15FusionCallbacksIS1H_NS1Q_17LinearCombinationISI_fSI_fLNS_15FloatRoundStyleE2EEES1J_S1P_JEEENS4_5SM1004TMEM4LOAD26SM100_TMEM_LOAD_32dp32b16xENS4_13SM90_TMA_LOADENS11_INS12_ILi1ELi4ELi3EEES15_NSS_INS5_IJS16_S1L_EEENS5_IJS1L_SC_EEEEEEENS4_39AutoVectorizingCopyWithAssumedAlignmentILi128EEENS4_14SM90_TMA_STOREES25_S27_S27_EEEvvEEEEvNT_6ParamsE --------------------------
	.section	.nv.constant0._ZN7cutlass13device_kernelINS_4gemm6kernel13GemmUniversalIN4cute5tupleIJiiiiEEENS1_10collective13CollectiveMmaINS1_35MainloopSm100TmaUmmaWarpSpecializedILi26ELi2ELi4ENS5_IJNS4_1CILi2EEENSA_ILi1EEESC_EEEEENS5_IJNSA_ILi128EEESF_NSA_ILi32EEEEEENS_6half_tENS5_IJlSC_lEEESI_SJ_NS4_8TiledMMAINS4_8MMA_AtomIJNS4_26SM100_MMA_F16BF16_2x1SM_SSISI_SI_fLi128ELi128ELNS4_4UMMA5MajorE0ELSO_0ELNSN_7ScaleInE0ELSP_0EEEEEENS4_6LayoutINS5_IJSC_SC_SC_EEENS5_IJNSA_ILi0EEESU_SU_EEEEENS5_IJNS4_10UnderscoreESX_SX_EEEEENS4_18SM100_TMA_2SM_LOADENS4_14ComposedLayoutINS4_7SwizzleILi2ELi4ELi3EEENS4_18smem_ptr_flag_bitsILi16EEENSS_INS5_IJNSA_ILi8EEESG_EEENS5_IJSG_SC_EEEEEEEvNS4_8identityES10_S1A_vS1B_EENS_8epilogue10collective18CollectiveEpilogueINS1D_23Sm100TmaWarpSpecializedILi4ELi2ELi16ELb1ELb0EEEJNS5_IJNSA_ILi64EEESF_SG_EEENS5_IJNSS_IS1I_SC_EENSS_INS5_IJNSA_ILi16EEESB_EEENS5_IJSC_S1I_EEEEEEEESI_SJ_SI_SJ_NS1D_6fusion15FusionCallbacksIS1H_NS1Q_17LinearCombinationISI_fSI_fLNS_15FloatRoundStyleE2EEES1J_S1P_JEEENS4_5SM1004TMEM4LOAD26SM100_TMEM_LOAD_32dp32b16xENS4_13SM90_TMA_LOADENS11_INS12_ILi1ELi4ELi3EEES15_NSS_INS5_IJS16_S1L_EEENS5_IJS1L_SC_EEEEEEENS4_39AutoVectorizingCopyWithAssumedAlignmentILi128EEENS4_14SM90_TMA_STOREES25_S27_S27_EEEvvEEEEvNT_6ParamsE,"a",@progbits
	.sectionflags	@""
	.align	4
.nv.constant0._ZN7cutlass13device_kernelINS_4gemm6kernel13GemmUniversalIN4cute5tupleIJiiiiEEENS1_10collective13CollectiveMmaINS1_35MainloopSm100TmaUmmaWarpSpecializedILi26ELi2ELi4ENS5_IJNS4_1CILi2EEENSA_ILi1EEESC_EEEEENS5_IJNSA_ILi128EEESF_NSA_ILi32EEEEEENS_6half_tENS5_IJlSC_lEEESI_SJ_NS4_8TiledMMAINS4_8MMA_AtomIJNS4_26SM100_MMA_F16BF16_2x1SM_SSISI_SI_fLi128ELi128ELNS4_4UMMA5MajorE0ELSO_0ELNSN_7ScaleInE0ELSP_0EEEEEENS4_6LayoutINS5_IJSC_SC_SC_EEENS5_IJNSA_ILi0EEESU_SU_EEEEENS5_IJNS4_10UnderscoreESX_SX_EEEEENS4_18SM100_TMA_2SM_LOADENS4_14ComposedLayoutINS4_7SwizzleILi2ELi4ELi3EEENS4_18smem_ptr_flag_bitsILi16EEENSS_INS5_IJNSA_ILi8EEESG_EEENS5_IJSG_SC_EEEEEEEvNS4_8identityES10_S1A_vS1B_EENS_8epilogue10collective18CollectiveEpilogueINS1D_23Sm100TmaWarpSpecializedILi4ELi2ELi16ELb1ELb0EEEJNS5_IJNSA_ILi64EEESF_SG_EEENS5_IJNSS_IS1I_SC_EENSS_INS5_IJNSA_ILi16EEESB_EEENS5_IJSC_S1I_EEEEEEEESI_SJ_SI_SJ_NS1D_6fusion15FusionCallbacksIS1H_NS1Q_17LinearCombinationISI_fSI_fLNS_15FloatRoundStyleE2EEES1J_S1P_JEEENS4_5SM1004TMEM4LOAD26SM100_TMEM_LOAD_32dp32b16xENS4_13SM90_TMA_LOADENS11_INS12_ILi1ELi4ELi3EEES15_NSS_INS5_IJS16_S1L_EEENS5_IJS1L_SC_EEEEEEENS4_39AutoVectorizingCopyWithAssumedAlignmentILi128EEENS4_14SM90_TMA_STOREES25_S27_S27_EEEvvEEEEvNT_6ParamsE:
	.zero		2944


//--------------------- SYMBOLS --------------------------

	.type		.nv.reservedSmem.offset0,@object
	.size		.nv.reservedSmem.offset0,0x4
	.type		.nv.reservedSmem.cap,@object
	.size		.nv.reservedSmem.cap,0x4
	.type		__assertfail,@function
